// auto-generated by cutlass_sweep.gemm — config: {"arch": "sm_100", "cluster_m": 1, "cluster_n": 1, "dtype": "fp16", "dtype_b": "fp16", "layout": "nt", "stages": 6, "tile_k": 32, "tile_m": 64, "tile_n": 256}
#include "cutlass/cutlass.h"
#include "cutlass/gemm/collective/collective_builder.hpp"
#include "cutlass/gemm/device/gemm_universal_adapter.h"
#include "cutlass/gemm/kernel/gemm_universal.hpp"
#include "cutlass/epilogue/collective/collective_builder.hpp"

using ElemA = cutlass::half_t;
using ElemB = cutlass::half_t;
using ElemCD = cutlass::half_t;
using Acc  = float;
using TileShape    = cute::Shape<cute::_64, cute::_256, cute::_32>;
using ClusterShape = cute::Shape<cute::_1, cute::_1, cute::_1>;

using CollectiveEpilogue = typename cutlass::epilogue::collective::CollectiveBuilder<
    cutlass::arch::Sm100, cutlass::arch::OpClassTensorOp,
    TileShape, ClusterShape,
    cutlass::epilogue::collective::EpilogueTileAuto,
    Acc, Acc,
    ElemCD, cutlass::layout::RowMajor, 128 / cutlass::sizeof_bits<ElemCD>::value,
    ElemCD, cutlass::layout::RowMajor, 128 / cutlass::sizeof_bits<ElemCD>::value,
    cutlass::epilogue::collective::EpilogueScheduleAuto
  >::CollectiveOp;

using CollectiveMainloop = typename cutlass::gemm::collective::CollectiveBuilder<
    cutlass::arch::Sm100, cutlass::arch::OpClassTensorOp,
    ElemA, cutlass::layout::RowMajor, 128 / cutlass::sizeof_bits<ElemA>::value,
    ElemB, cutlass::layout::ColumnMajor, 128 / cutlass::sizeof_bits<ElemB>::value,
    Acc,
    TileShape, ClusterShape,
    cutlass::gemm::collective::StageCount<6>,
    cutlass::gemm::collective::KernelScheduleAuto
  >::CollectiveOp;

using GemmKernel = cutlass::gemm::kernel::GemmUniversal<
    cute::Shape<int,int,int,int>,
    CollectiveMainloop,
    CollectiveEpilogue
>;
using Gemm = cutlass::gemm::device::GemmUniversalAdapter<GemmKernel>;

// Force the device kernel symbol into the cubin without needing a host main.
auto* _anchor = &cutlass::device_kernel<GemmKernel>;


// ===== COMPILED SASS (sm_100a) =====

	.target	sm_100a

	.elftype	@"ET_EXEC"


//--------------------- .note.nv.tkinfo           --------------------------
	.section	.note.nv.tkinfo,"",@"SHT_NOTE"
	.sectionflags	@"SHF_NOTE_NV_TKINFO"
	.tkinfo
        /*0018*/ 	.word	0x00000002
        /*0030*/ 	.string	""
        /*0030*/ 	.string	"ptxas"
        /*0030*/ 	.string	"Cuda compilation tools, release 13.0, V13.0.88"
        /*0030*/ 	.string	"Build cuda_13.0.r13.0/compiler.36424714_0"
        /*0030*/ 	.string	"-arch sm_100a -m 64 "



//--------------------- .note.nv.cuinfo           --------------------------
	.section	.note.nv.cuinfo,"",@"SHT_NOTE"
	.sectionflags	@"SHF_NOTE_NV_CUINFO"
        /*0018*/ 	.short	0x0002
        /*001a*/ 	.short	0x0064
        /*001c*/ 	.short	0x0082
	.zero		2


//--------------------- .nv.info                  --------------------------
	.section	.nv.info,"",@"SHT_CUDA_INFO"
	.align	4


	//----- nvinfo : EIATTR_REGCOUNT
	.align		4
        /*0000*/ 	.byte	0x04, 0x2f
        /*0002*/ 	.short	(.L_19 - .L_18)
	.align		4
.L_18:
        /*0004*/ 	.word	index@(_ZN7cutlass13device_kernelINS_4gemm6kernel13GemmUniversalIN4cute5tupleIJiiiiEEENS1_10collective13CollectiveMmaINS1_35MainloopSm100TmaUmmaWarpSpecializedILi6ELi2ELi4ENS5_IJNS4_1CILi1EEESB_SB_EEEEENS5_IJNSA_ILi64EEENSA_ILi256EEENSA_ILi32EEEEEENS_6half_tENS5_IJlSB_lEEESI_SJ_NS4_8TiledMMAINS4_8MMA_AtomIJNS4_20SM100_MMA_F16BF16_SSISI_SI_fLi64ELi256ELNS4_4UMMA5MajorE0ELSO_0ELNSN_7ScaleInE0ELSP_0EEEEEENS4_6LayoutISC_NS5_IJNSA_ILi0EEEST_ST_EEEEENS5_IJNS4_10UnderscoreESW_SW_EEEEENS4_13SM90_TMA_LOADENS4_14ComposedLayoutINS4_7SwizzleILi2ELi4ELi3EEENS4_18smem_ptr_flag_bitsILi16EEENSS_INS5_IJNSA_ILi8EEESG_EEENS5_IJSG_SB_EEEEEEEvNS4_8identityESZ_S19_vS1A_EENS_8epilogue10collective18CollectiveEpilogueINS1C_23Sm100TmaWarpSpecializedILi4ELi2ELi32ELb1ELb0EEEJSH_NS5_IJNSS_ISE_SB_EES1H_EEESI_SJ_SI_SJ_NS1C_6fusion15FusionCallbacksIS1G_NS1J_17LinearCombinationISI_fSI_fLNS_15FloatRoundStyleE2EEESH_S1I_JEEENS4_5SM1004TMEM4LOAD26SM100_TMEM_LOAD_16dp256b8xESZ_NS10_INS11_ILi3ELi4ELi3EEES14_NSS_INS5_IJS15_SE_EEENS5_IJSE_SB_EEEEEEENS4_17SM75_U32x4_LDSM_NENS4_14SM90_TMA_STOREES1X_NS4_17SM90_U32x4_STSM_NENS4_39AutoVectorizingCopyWithAssumedAlignmentILi128EEEEEEvvEEEEvNT_6ParamsE)
        /*0008*/ 	.word	0x00000070


	//----- nvinfo : EIATTR_FRAME_SIZE
	.align		4
.L_19:
        /*000c*/ 	.byte	0x04, 0x11
        /*000e*/ 	.short	(.L_21 - .L_20)
	.align		4
.L_20:
        /*0010*/ 	.word	index@($__internal_2_$__cuda_sm10x_tcgen05_guardrail_trap_unallocated_columns_being_dealloced)
        /*0014*/ 	.word	0x00000000


	//----- nvinfo : EIATTR_FRAME_SIZE
	.align		4
.L_21:
        /*0018*/ 	.byte	0x04, 0x11
        /*001a*/ 	.short	(.L_23 - .L_22)
	.align		4
.L_22:
        /*001c*/ 	.word	index@($__internal_1_$__cuda_sm10x_tcgen05_guardrail_trap_phase_invalid_during_alloc)
        /*0020*/ 	.word	0x00000000


	//----- nvinfo : EIATTR_FRAME_SIZE
	.align		4
.L_23:
        /*0024*/ 	.byte	0x04, 0x11
        /*0026*/ 	.short	(.L_25 - .L_24)
	.align		4
.L_24:
        /*0028*/ 	.word	index@($__internal_0_$__cuda_sm10x_tcgen05_guardrail_trap_col_being_dealloced_not_returned_by_alloc)
        /*002c*/ 	.word	0x00000000


	//----- nvinfo : EIATTR_FRAME_SIZE
	.align		4
.L_25:
        /*0030*/ 	.byte	0x04, 0x11
        /*0032*/ 	.short	(.L_27 - .L_26)
	.align		4
.L_26:
        /*0034*/ 	.word	index@(_ZN7cutlass13device_kernelINS_4gemm6kernel13GemmUniversalIN4cute5tupleIJiiiiEEENS1_10collective13CollectiveMmaINS1_35MainloopSm100TmaUmmaWarpSpecializedILi6ELi2ELi4ENS5_IJNS4_1CILi1EEESB_SB_EEEEENS5_IJNSA_ILi64EEENSA_ILi256EEENSA_ILi32EEEEEENS_6half_tENS5_IJlSB_lEEESI_SJ_NS4_8TiledMMAINS4_8MMA_AtomIJNS4_20SM100_MMA_F16BF16_SSISI_SI_fLi64ELi256ELNS4_4UMMA5MajorE0ELSO_0ELNSN_7ScaleInE0ELSP_0EEEEEENS4_6LayoutISC_NS5_IJNSA_ILi0EEEST_ST_EEEEENS5_IJNS4_10UnderscoreESW_SW_EEEEENS4_13SM90_TMA_LOADENS4_14ComposedLayoutINS4_7SwizzleILi2ELi4ELi3EEENS4_18smem_ptr_flag_bitsILi16EEENSS_INS5_IJNSA_ILi8EEESG_EEENS5_IJSG_SB_EEEEEEEvNS4_8identityESZ_S19_vS1A_EENS_8epilogue10collective18CollectiveEpilogueINS1C_23Sm100TmaWarpSpecializedILi4ELi2ELi32ELb1ELb0EEEJSH_NS5_IJNSS_ISE_SB_EES1H_EEESI_SJ_SI_SJ_NS1C_6fusion15FusionCallbacksIS1G_NS1J_17LinearCombinationISI_fSI_fLNS_15FloatRoundStyleE2EEESH_S1I_JEEENS4_5SM1004TMEM4LOAD26SM100_TMEM_LOAD_16dp256b8xESZ_NS10_INS11_ILi3ELi4ELi3EEES14_NSS_INS5_IJS15_SE_EEENS5_IJSE_SB_EEEEEEENS4_17SM75_U32x4_LDSM_NENS4_14SM90_TMA_STOREES1X_NS4_17SM90_U32x4_STSM_NENS4_39AutoVectorizingCopyWithAssumedAlignmentILi128EEEEEEvvEEEEvNT_6ParamsE)
        /*0038*/ 	.word	0x00000000


	//----- nvinfo : EIATTR_MIN_STACK_SIZE
	.align		4
.L_27:
        /*003c*/ 	.byte	0x04, 0x12
        /*003e*/ 	.short	(.L_29 - .L_28)
	.align		4
.L_28:
        /*0040*/ 	.word	index@(_ZN7cutlass13device_kernelINS_4gemm6kernel13GemmUniversalIN4cute5tupleIJiiiiEEENS1_10collective13CollectiveMmaINS1_35MainloopSm100TmaUmmaWarpSpecializedILi6ELi2ELi4ENS5_IJNS4_1CILi1EEESB_SB_EEEEENS5_IJNSA_ILi64EEENSA_ILi256EEENSA_ILi32EEEEEENS_6half_tENS5_IJlSB_lEEESI_SJ_NS4_8TiledMMAINS4_8MMA_AtomIJNS4_20SM100_MMA_F16BF16_SSISI_SI_fLi64ELi256ELNS4_4UMMA5MajorE0ELSO_0ELNSN_7ScaleInE0ELSP_0EEEEEENS4_6LayoutISC_NS5_IJNSA_ILi0EEEST_ST_EEEEENS5_IJNS4_10UnderscoreESW_SW_EEEEENS4_13SM90_TMA_LOADENS4_14ComposedLayoutINS4_7SwizzleILi2ELi4ELi3EEENS4_18smem_ptr_flag_bitsILi16EEENSS_INS5_IJNSA_ILi8EEESG_EEENS5_IJSG_SB_EEEEEEEvNS4_8identityESZ_S19_vS1A_EENS_8epilogue10collective18CollectiveEpilogueINS1C_23Sm100TmaWarpSpecializedILi4ELi2ELi32ELb1ELb0EEEJSH_NS5_IJNSS_ISE_SB_EES1H_EEESI_SJ_SI_SJ_NS1C_6fusion15FusionCallbacksIS1G_NS1J_17LinearCombinationISI_fSI_fLNS_15FloatRoundStyleE2EEESH_S1I_JEEENS4_5SM1004TMEM4LOAD26SM100_TMEM_LOAD_16dp256b8xESZ_NS10_INS11_ILi3ELi4ELi3EEES14_NSS_INS5_IJS15_SE_EEENS5_IJSE_SB_EEEEEEENS4_17SM75_U32x4_LDSM_NENS4_14SM90_TMA_STOREES1X_NS4_17SM90_U32x4_STSM_NENS4_39AutoVectorizingCopyWithAssumedAlignmentILi128EEEEEEvvEEEEvNT_6ParamsE)
        /*0044*/ 	.word	0x00000000
.L_29:


//--------------------- .nv.compat                --------------------------
	.section	.nv.compat,"",@"SHT_CUDA_COMPAT_INFO"
	.align	4
        /*0000*/ 	.byte	0x02, 0x09, 0x01, 0x00, 0x02, 0x02, 0x02, 0x00, 0x02, 0x05, 0x05, 0x00, 0x03, 0x07, 0x01, 0x01
        /*0010*/ 	.byte	0x02, 0x03, 0x01, 0x00, 0x02, 0x06, 0x01, 0x00, 0x04, 0x0b, 0x08, 0x00, 0x09, 0x00, 0x00, 0x00
        /*0020*/ 	.byte	0x00, 0x00, 0x00, 0x00


//--------------------- .nv.info._ZN7cutlass13device_kernelINS_4gemm6kernel13GemmUniversalIN4cute5tupleIJiiiiEEENS1_10collective13CollectiveMmaINS1_35MainloopSm100TmaUmmaWarpSpecializedILi6ELi2ELi4ENS5_IJNS4_1CILi1EEESB_SB_EEEEENS5_IJNSA_ILi64EEENSA_ILi256EEENSA_ILi32EEEEEENS_6half_tENS5_IJlSB_lEEESI_SJ_NS4_8TiledMMAINS4_8MMA_AtomIJNS4_20SM100_MMA_F16BF16_SSISI_SI_fLi64ELi256ELNS4_4UMMA5MajorE0ELSO_0ELNSN_7ScaleInE0ELSP_0EEEEEENS4_6LayoutISC_NS5_IJNSA_ILi0EEEST_ST_EEEEENS5_IJNS4_10UnderscoreESW_SW_EEEEENS4_13SM90_TMA_LOADENS4_14ComposedLayoutINS4_7SwizzleILi2ELi4ELi3EEENS4_18smem_ptr_flag_bitsILi16EEENSS_INS5_IJNSA_ILi8EEESG_EEENS5_IJSG_SB_EEEEEEEvNS4_8identityESZ_S19_vS1A_EENS_8epilogue10collective18CollectiveEpilogueINS1C_23Sm100TmaWarpSpecializedILi4ELi2ELi32ELb1ELb0EEEJSH_NS5_IJNSS_ISE_SB_EES1H_EEESI_SJ_SI_SJ_NS1C_6fusion15FusionCallbacksIS1G_NS1J_17LinearCombinationISI_fSI_fLNS_15FloatRoundStyleE2EEESH_S1I_JEEENS4_5SM1004TMEM4LOAD26SM100_TMEM_LOAD_16dp256b8xESZ_NS10_INS11_ILi3ELi4ELi3EEES14_NSS_INS5_IJS15_SE_EEENS5_IJSE_SB_EEEEEEENS4_17SM75_U32x4_LDSM_NENS4_14SM90_TMA_STOREES1X_NS4_17SM90_U32x4_STSM_NENS4_39AutoVectorizingCopyWithAssumedAlignmentILi128EEEEEEvvEEEEvNT_6ParamsE --------------------------
	.section	.nv.info._ZN7cutlass13device_kernelINS_4gemm6kernel13GemmUniversalIN4cute5tupleIJiiiiEEENS1_10collective13CollectiveMmaINS1_35MainloopSm100TmaUmmaWarpSpecializedILi6ELi2ELi4ENS5_IJNS4_1CILi1EEESB_SB_EEEEENS5_IJNSA_ILi64EEENSA_ILi256EEENSA_ILi32EEEEEENS_6half_tENS5_IJlSB_lEEESI_SJ_NS4_8TiledMMAINS4_8MMA_AtomIJNS4_20SM100_MMA_F16BF16_SSISI_SI_fLi64ELi256ELNS4_4UMMA5MajorE0ELSO_0ELNSN_7ScaleInE0ELSP_0EEEEEENS4_6LayoutISC_NS5_IJNSA_ILi0EEEST_ST_EEEEENS5_IJNS4_10UnderscoreESW_SW_EEEEENS4_13SM90_TMA_LOADENS4_14ComposedLayoutINS4_7SwizzleILi2ELi4ELi3EEENS4_18smem_ptr_flag_bitsILi16EEENSS_INS5_IJNSA_ILi8EEESG_EEENS5_IJSG_SB_EEEEEEEvNS4_8identityESZ_S19_vS1A_EENS_8epilogue10collective18CollectiveEpilogueINS1C_23Sm100TmaWarpSpecializedILi4ELi2ELi32ELb1ELb0EEEJSH_NS5_IJNSS_ISE_SB_EES1H_EEESI_SJ_SI_SJ_NS1C_6fusion15FusionCallbacksIS1G_NS1J_17LinearCombinationISI_fSI_fLNS_15FloatRoundStyleE2EEESH_S1I_JEEENS4_5SM1004TMEM4LOAD26SM100_TMEM_LOAD_16dp256b8xESZ_NS10_INS11_ILi3ELi4ELi3EEES14_NSS_INS5_IJS15_SE_EEENS5_IJSE_SB_EEEEEEENS4_17SM75_U32x4_LDSM_NENS4_14SM90_TMA_STOREES1X_NS4_17SM90_U32x4_STSM_NENS4_39AutoVectorizingCopyWithAssumedAlignmentILi128EEEEEEvvEEEEvNT_6ParamsE,"",@"SHT_CUDA_INFO"
	.sectionflags	@""
	.align	4


	//----- nvinfo : EIATTR_CUDA_API_VERSION
	.align		4
        /*0000*/ 	.byte	0x04, 0x37
        /*0002*/ 	.short	(.L_31 - .L_30)
.L_30:
        /*0004*/ 	.word	0x00000082


	//----- nvinfo : EIATTR_KPARAM_INFO
	.align		4
.L_31:
        /*0008*/ 	.byte	0x04, 0x17
        /*000a*/ 	.short	(.L_33 - .L_32)
.L_32:
        /*000c*/ 	.word	0x00000000
        /*0010*/ 	.short	0x0000
        /*0012*/ 	.short	0x0000
        /*0014*/ 	.byte	0x00, 0xf0, 0x01, 0x20


	//----- nvinfo : EIATTR_AT_ENTRY_FRAGMENTS
	.align		4
.L_33:
        /*0018*/ 	.byte	0x04, 0x4f
        /*001a*/ 	.short	(.L_35 - .L_34)


	//   ....[0]....
.L_34:
        /*001c*/ 	.word	0x00000006


	//----- nvinfo : EIATTR_RESERVED_SMEM_USED
	.align		4
.L_35:
        /*0020*/ 	.byte	0x01, 0x41
	.zero		2


	//----- nvinfo : EIATTR_SPARSE_MMA_MASK
	.align		4
        /*0024*/ 	.byte	0x03, 0x50
        /*0026*/ 	.short	0x0000


	//----- nvinfo : EIATTR_TCGEN05_1CTA_USED
	.align		4
        /*0028*/ 	.byte	0x01, 0x51
	.zero		2


	//----- nvinfo : EIATTR_MAXREG_COUNT
	.align		4
        /*002c*/ 	.byte	0x03, 0x1b
        /*002e*/ 	.short	0x00ff


	//----- nvinfo : EIATTR_NUM_BARRIERS
	.align		4
        /*0030*/ 	.byte	0x02, 0x4c
        /*0032*/ 	.byte	0x07
	.zero		1


	//----- nvinfo : EIATTR_EXTERNS
	.align		4
        /*0034*/ 	.byte	0x04, 0x0f
        /*0036*/ 	.short	(.L_37 - .L_36)


	//   ....[0]....
	.align		4
.L_36:
        /*0038*/ 	.word	index@(__assertfail)


	//----- nvinfo : EIATTR_MERCURY_ISA_VERSION
	.align		4
.L_37:
        /*003c*/ 	.byte	0x03, 0x5f
        /*003e*/ 	.short	0x0101


	//----- nvinfo : EIATTR_INT_WARP_WIDE_INSTR_OFFSETS
	.align		4
        /*0040*/ 	.byte	0x04, 0x31
        /*0042*/ 	.short	(.L_39 - .L_38)


	//   ....[0]....
.L_38:
        /*0044*/ 	.word	0x00001e20


	//   ....[1]....
        /*0048*/ 	.word	0x00003900


	//   ....[2]....
        /*004c*/ 	.word	0x00003930


	//   ....[3]....
        /*0050*/ 	.word	0x00003980


	//   ....[4]....
        /*0054*/ 	.word	0x000042a0


	//   ....[5]....
        /*0058*/ 	.word	0x00004300


	//   ....[6]....
        /*005c*/ 	.word	0x000043e0


	//   ....[7]....
        /*0060*/ 	.word	0x00004450


	//   ....[8]....
        /*0064*/ 	.word	0x00004560


	//   ....[9]....
        /*0068*/ 	.word	0x000045f0


	//   ....[10]....
        /*006c*/ 	.word	0x000047c0


	//   ....[11]....
        /*0070*/ 	.word	0x00004920


	//----- nvinfo : EIATTR_COOP_GROUP_MASK_REGIDS
	.align		4
.L_39:
        /*0074*/ 	.byte	0x04, 0x29
        /*0076*/ 	.short	(.L_41 - .L_40)


	//   ....[0]....
.L_40:
        /*0078*/ 	.word	0xffffffff


	//   ....[1]....
        /*007c*/ 	.word	0xffffffff


	//   ....[2]....
        /*0080*/ 	.word	0xffffffff


	//   ....[3]....
        /*0084*/ 	.word	0xffffffff


	//   ....[4]....
        /*0088*/ 	.word	0xffffffff


	//   ....[5]....
        /*008c*/ 	.word	0xffffffff


	//   ....[6]....
        /*0090*/ 	.word	0xffffffff


	//   ....[7]....
        /*0094*/ 	.word	0xffffffff


	//   ....[8]....
        /*0098*/ 	.word	0xffffffff


	//   ....[9]....
        /*009c*/ 	.word	0xffffffff


	//   ....[10]....
        /*00a0*/ 	.word	0xffffffff


	//   ....[11]....
        /*00a4*/ 	.word	0xffffffff


	//   ....[12]....
        /*00a8*/ 	.word	0xffffffff


	//----- nvinfo : EIATTR_COOP_GROUP_INSTR_OFFSETS
	.align		4
.L_41:
        /*00ac*/ 	.byte	0x04, 0x28
        /*00ae*/ 	.short	(.L_43 - .L_42)


	//   ....[0]....
.L_42:
        /*00b0*/ 	.word	0x00000090


	//   ....[1]....
        /*00b4*/ 	.word	0x000004d0


	//   ....[2]....
        /*00b8*/ 	.word	0x00000680


	//   ....[3]....
        /*00bc*/ 	.word	0x00000820


	//   ....[4]....
        /*00c0*/ 	.word	0x00000920


	//   ....[5]....
        /*00c4*/ 	.word	0x00000a90


	//   ....[6]....
        /*00c8*/ 	.word	0x00000c30


	//   ....[7]....
        /*00cc*/ 	.word	0x00001d00


	//   ....[8]....
        /*00d0*/ 	.word	0x00002c00


	//   ....[9]....
        /*00d4*/ 	.word	0x00002e10


	//   ....[10]....
        /*00d8*/ 	.word	0x00002e40


	//   ....[11]....
        /*00dc*/ 	.word	0x000037f0


	//   ....[12]....
        /*00e0*/ 	.word	0x00003a20


	//----- nvinfo : EIATTR_VRC_CTA_INIT_COUNT
	.align		4
.L_43:
        /*00e4*/ 	.byte	0x02, 0x4a
        /*00e6*/ 	.byte	0x80
	.zero		1


	//----- nvinfo : EIATTR_SYSCALL_OFFSETS
	.align		4
        /*00e8*/ 	.byte	0x04, 0x46
        /*00ea*/ 	.short	(.L_45 - .L_44)


	//   ....[0]....
.L_44:
        /*00ec*/ 	.word	0x000053d0


	//   ....[1]....
        /*00f0*/ 	.word	0x000054c0


	//   ....[2]....
        /*00f4*/ 	.word	0x00005cf0


	//   ....[3]....
        /*00f8*/ 	.word	0x000069b0


	//   ....[4]....
        /*00fc*/ 	.word	0x00007610


	//   ....[5]....
        /*0100*/ 	.word	0x00008270


	//----- nvinfo : EIATTR_MBARRIER_INSTR_OFFSETS
	.align		4
.L_45:
        /*0104*/ 	.byte	0x04, 0x39
        /*0106*/ 	.short	(.L_47 - .L_46)


	//   ....[0]....
.L_46:
        /*0108*/ 	.word	0x000005b0
        /*010c*/ 	.word	0x000000ff
        /*0110*/ 	.word	0x00000000
        /*0114*/ 	.short	0x0100
        /*0116*/ 	.byte	0x05
	.zero		1


	//   ....[1]....
        /*0118*/ 	.word	0x000005c0
        /*011c*/ 	.word	0x000000ff
        /*0120*/ 	.word	0x00000030
        /*0124*/ 	.short	0x0100
        /*0126*/ 	.byte	0x05
	.zero		1


	//   ....[2]....
        /*0128*/ 	.word	0x000005d0
        /*012c*/ 	.word	0x000000ff
        /*0130*/ 	.word	0x00000008
        /*0134*/ 	.short	0x0100
        /*0136*/ 	.byte	0x05
	.zero		1


	//   ....[3]....
        /*0138*/ 	.word	0x000005e0
        /*013c*/ 	.word	0x000000ff
        /*0140*/ 	.word	0x00000038
        /*0144*/ 	.short	0x0100
        /*0146*/ 	.byte	0x05
	.zero		1


	//   ....[4]....
        /*0148*/ 	.word	0x000005f0
        /*014c*/ 	.word	0x000000ff
        /*0150*/ 	.word	0x00000010
        /*0154*/ 	.short	0x0100
        /*0156*/ 	.byte	0x05
	.zero		1


	//   ....[5]....
        /*0158*/ 	.word	0x00000600
        /*015c*/ 	.word	0x000000ff
        /*0160*/ 	.word	0x00000040
        /*0164*/ 	.short	0x0100
        /*0166*/ 	.byte	0x05
	.zero		1


	//   ....[6]....
        /*0168*/ 	.word	0x00000610
        /*016c*/ 	.word	0x000000ff
        /*0170*/ 	.word	0x00000018
        /*0174*/ 	.short	0x0100
        /*0176*/ 	.byte	0x05
	.zero		1


	//   ....[7]....
        /*0178*/ 	.word	0x00000620
        /*017c*/ 	.word	0x000000ff
        /*0180*/ 	.word	0x00000048
        /*0184*/ 	.short	0x0100
        /*0186*/ 	.byte	0x05
	.zero		1


	//   ....[8]....
        /*0188*/ 	.word	0x00000630
        /*018c*/ 	.word	0x000000ff
        /*0190*/ 	.word	0x00000020
        /*0194*/ 	.short	0x0100
        /*0196*/ 	.byte	0x05
	.zero		1


	//   ....[9]....
        /*0198*/ 	.word	0x00000640
        /*019c*/ 	.word	0x000000ff
        /*01a0*/ 	.word	0x00000050
        /*01a4*/ 	.short	0x0100
        /*01a6*/ 	.byte	0x05
	.zero		1


	//   ....[10]....
        /*01a8*/ 	.word	0x00000650
        /*01ac*/ 	.word	0x000000ff
        /*01b0*/ 	.word	0x00000028
        /*01b4*/ 	.short	0x0100
        /*01b6*/ 	.byte	0x05
	.zero		1


	//   ....[11]....
        /*01b8*/ 	.word	0x00000660
        /*01bc*/ 	.word	0x000000ff
        /*01c0*/ 	.word	0x00000058
        /*01c4*/ 	.short	0x0100
        /*01c6*/ 	.byte	0x05
	.zero		1


	//   ....[12]....
        /*01c8*/ 	.word	0x00000790
        /*01cc*/ 	.word	0x000000ff
        /*01d0*/ 	.word	0x00000060
        /*01d4*/ 	.short	0x0100
        /*01d6*/ 	.byte	0x07
	.zero		1


	//   ....[13]....
        /*01d8*/ 	.word	0x000007a0
        /*01dc*/ 	.word	0x000000ff
        /*01e0*/ 	.word	0x00000080
        /*01e4*/ 	.short	0x0100
        /*01e6*/ 	.byte	0x07
	.zero		1


	//   ....[14]....
        /*01e8*/ 	.word	0x000007b0
        /*01ec*/ 	.word	0x000000ff
        /*01f0*/ 	.word	0x00000068
        /*01f4*/ 	.short	0x0100
        /*01f6*/ 	.byte	0x07
	.zero		1


	//   ....[15]....
        /*01f8*/ 	.word	0x000007c0
        /*01fc*/ 	.word	0x000000ff
        /*0200*/ 	.word	0x00000088
        /*0204*/ 	.short	0x0100
        /*0206*/ 	.byte	0x07
	.zero		1


	//   ....[16]....
        /*0208*/ 	.word	0x000007d0
        /*020c*/ 	.word	0x000000ff
        /*0210*/ 	.word	0x00000070
        /*0214*/ 	.short	0x0100
        /*0216*/ 	.byte	0x07
	.zero		1


	//   ....[17]....
        /*0218*/ 	.word	0x000007e0
        /*021c*/ 	.word	0x000000ff
        /*0220*/ 	.word	0x00000090
        /*0224*/ 	.short	0x0100
        /*0226*/ 	.byte	0x07
	.zero		1


	//   ....[18]....
        /*0228*/ 	.word	0x000007f0
        /*022c*/ 	.word	0x000000ff
        /*0230*/ 	.word	0x00000078
        /*0234*/ 	.short	0x0100
        /*0236*/ 	.byte	0x07
	.zero		1


	//   ....[19]....
        /*0238*/ 	.word	0x00000800
        /*023c*/ 	.word	0x000000ff
        /*0240*/ 	.word	0x00000098
        /*0244*/ 	.short	0x0100
        /*0246*/ 	.byte	0x07
	.zero		1


	//   ....[20]....
        /*0248*/ 	.word	0x000008f0
        /*024c*/ 	.word	0x000000ff
        /*0250*/ 	.word	0x000000a0
        /*0254*/ 	.short	0x0100
        /*0256*/ 	.byte	0x05
	.zero		1


	//   ....[21]....
        /*0258*/ 	.word	0x00000900
        /*025c*/ 	.word	0x000000ff
        /*0260*/ 	.word	0x000000a8
        /*0264*/ 	.short	0x0100
        /*0266*/ 	.byte	0x05
	.zero		1


	//   ....[22]....
        /*0268*/ 	.word	0x00000a40
        /*026c*/ 	.word	0x000000ff
        /*0270*/ 	.word	0x000000b0
        /*0274*/ 	.short	0x0100
        /*0276*/ 	.byte	0x05
	.zero		1


	//   ....[23]....
        /*0278*/ 	.word	0x00000a50
        /*027c*/ 	.word	0x000000ff
        /*0280*/ 	.word	0x000000c0
        /*0284*/ 	.short	0x0100
        /*0286*/ 	.byte	0x05
	.zero		1


	//   ....[24]....
        /*0288*/ 	.word	0x00000a60
        /*028c*/ 	.word	0x000000ff
        /*0290*/ 	.word	0x000000b8
        /*0294*/ 	.short	0x0100
        /*0296*/ 	.byte	0x05
	.zero		1


	//   ....[25]....
        /*0298*/ 	.word	0x00000a70
        /*029c*/ 	.word	0x000000ff
        /*02a0*/ 	.word	0x000000c8
        /*02a4*/ 	.short	0x0100
        /*02a6*/ 	.byte	0x05
	.zero		1


	//   ....[26]....
        /*02a8*/ 	.word	0x00000ba0
        /*02ac*/ 	.word	0x000000ff
        /*02b0*/ 	.word	0x000000d0
        /*02b4*/ 	.short	0x0100
        /*02b6*/ 	.byte	0x07
	.zero		1


	//   ....[27]....
        /*02b8*/ 	.word	0x00000bb0
        /*02bc*/ 	.word	0x000000ff
        /*02c0*/ 	.word	0x000000f0
        /*02c4*/ 	.short	0x0100
        /*02c6*/ 	.byte	0x07
	.zero		1


	//   ....[28]....
        /*02c8*/ 	.word	0x00000bc0
        /*02cc*/ 	.word	0x000000ff
        /*02d0*/ 	.word	0x000000d8
        /*02d4*/ 	.short	0x0100
        /*02d6*/ 	.byte	0x07
	.zero		1


	//   ....[29]....
        /*02d8*/ 	.word	0x00000bd0
        /*02dc*/ 	.word	0x000000ff
        /*02e0*/ 	.word	0x000000f8
        /*02e4*/ 	.short	0x0100
        /*02e6*/ 	.byte	0x07
	.zero		1


	//   ....[30]....
        /*02e8*/ 	.word	0x00000be0
        /*02ec*/ 	.word	0x000000ff
        /*02f0*/ 	.word	0x000000e0
        /*02f4*/ 	.short	0x0100
        /*02f6*/ 	.byte	0x07
	.zero		1


	//   ....[31]....
        /*02f8*/ 	.word	0x00000bf0
        /*02fc*/ 	.word	0x000000ff
        /*0300*/ 	.word	0x00000100
        /*0304*/ 	.short	0x0100
        /*0306*/ 	.byte	0x07
	.zero		1


	//   ....[32]....
        /*0308*/ 	.word	0x00000c00
        /*030c*/ 	.word	0x000000ff
        /*0310*/ 	.word	0x000000e8
        /*0314*/ 	.short	0x0100
        /*0316*/ 	.byte	0x07
	.zero		1


	//   ....[33]....
        /*0318*/ 	.word	0x00000c10
        /*031c*/ 	.word	0x000000ff
        /*0320*/ 	.word	0x00000108
        /*0324*/ 	.short	0x0100
        /*0326*/ 	.byte	0x07
	.zero		1


	//   ....[34]....
        /*0328*/ 	.word	0x00000d00
        /*032c*/ 	.word	0x000000ff
        /*0330*/ 	.word	0x00000110
        /*0334*/ 	.short	0x0100
        /*0336*/ 	.byte	0x05
	.zero		1


	//   ....[35]....
        /*0338*/ 	.word	0x00000d10
        /*033c*/ 	.word	0x000000ff
        /*0340*/ 	.word	0x00000120
        /*0344*/ 	.short	0x0100
        /*0346*/ 	.byte	0x05
	.zero		1


	//   ....[36]....
        /*0348*/ 	.word	0x00000d20
        /*034c*/ 	.word	0x000000ff
        /*0350*/ 	.word	0x00000118
        /*0354*/ 	.short	0x0100
        /*0356*/ 	.byte	0x05
	.zero		1


	//   ....[37]....
        /*0358*/ 	.word	0x00000d30
        /*035c*/ 	.word	0x000000ff
        /*0360*/ 	.word	0x00000128
        /*0364*/ 	.short	0x0100
        /*0366*/ 	.byte	0x05
	.zero		1


	//   ....[38]....
        /*0368*/ 	.word	0x00001600
        /*036c*/ 	.word	0x00000002
        /*0370*/ 	.word	0x00000120
        /*0374*/ 	.short	0x010a
        /*0376*/ 	.byte	0xff
	.zero		1


	//   ....[39]....
        /*0378*/ 	.word	0x00001630
        /*037c*/ 	.word	0x00000002
        /*0380*/ 	.word	0x00000110
        /*0384*/ 	.short	0x0101
        /*0386*/ 	.byte	0xff
	.zero		1


	//   ....[40]....
        /*0388*/ 	.word	0x00001700
        /*038c*/ 	.word	0x000000ff
        /*0390*/ 	.word	0x00000030
        /*0394*/ 	.short	0x010a
        /*0396*/ 	.byte	0x08
	.zero		1


	//   ....[41]....
        /*0398*/ 	.word	0x000017a0
        /*039c*/ 	.word	0x000000ff
        /*03a0*/ 	.word	0x00000030
        /*03a4*/ 	.short	0x010a
        /*03a6*/ 	.byte	0x21
	.zero		1


	//   ....[42]....
        /*03a8*/ 	.word	0x000018f0
        /*03ac*/ 	.word	0x000000ff
        /*03b0*/ 	.word	0x00000030
        /*03b4*/ 	.short	0x010a
        /*03b6*/ 	.byte	0x08
	.zero		1


	//   ....[43]....
        /*03b8*/ 	.word	0x00001a00
        /*03bc*/ 	.word	0x000000ff
        /*03c0*/ 	.word	0x000000a8
        /*03c4*/ 	.short	0x0101
        /*03c6*/ 	.byte	0x04
	.zero		1


	//   ....[44]....
        /*03c8*/ 	.word	0x00001a20
        /*03cc*/ 	.word	0x000000ff
        /*03d0*/ 	.word	0x00000030
        /*03d4*/ 	.short	0x010a
        /*03d6*/ 	.byte	0x08
	.zero		1


	//   ....[45]....
        /*03d8*/ 	.word	0x00001aa0
        /*03dc*/ 	.word	0x000000ff
        /*03e0*/ 	.word	0x00000030
        /*03e4*/ 	.short	0x010a
        /*03e6*/ 	.byte	0x11
	.zero		1


	//   ....[46]....
        /*03e8*/ 	.word	0x00001bf0
        /*03ec*/ 	.word	0x000000ff
        /*03f0*/ 	.word	0x00000030
        /*03f4*/ 	.short	0x010a
        /*03f6*/ 	.byte	0x08
	.zero		1


	//   ....[47]....
        /*03f8*/ 	.word	0x00001d30
        /*03fc*/ 	.word	0x00000002
        /*0400*/ 	.word	0x000000b0
        /*0404*/ 	.short	0x010a
        /*0406*/ 	.byte	0xff
	.zero		1


	//   ....[48]....
        /*0408*/ 	.word	0x00001df0
        /*040c*/ 	.word	0x00000002
        /*0410*/ 	.word	0x00000000
        /*0414*/ 	.short	0x0101
        /*0416*/ 	.byte	0xff
	.zero		1


	//   ....[49]....
        /*0418*/ 	.word	0x00002350
        /*041c*/ 	.word	0x000000ff
        /*0420*/ 	.word	0x00000000
        /*0424*/ 	.short	0x010a
        /*0426*/ 	.byte	0x05
	.zero		1


	//   ....[50]....
        /*0428*/ 	.word	0x000023e0
        /*042c*/ 	.word	0x000000ff
        /*0430*/ 	.word	0x00000000
        /*0434*/ 	.short	0x010a
        /*0436*/ 	.byte	0x05
	.zero		1


	//   ....[51]....
        /*0438*/ 	.word	0x00002470
        /*043c*/ 	.word	0x000000ff
        /*0440*/ 	.word	0x00000000
        /*0444*/ 	.short	0x010a
        /*0446*/ 	.byte	0x05
	.zero		1


	//   ....[52]....
        /*0448*/ 	.word	0x00002500
        /*044c*/ 	.word	0x000000ff
        /*0450*/ 	.word	0x00000000
        /*0454*/ 	.short	0x010a
        /*0456*/ 	.byte	0x05
	.zero		1


	//   ....[53]....
        /*0458*/ 	.word	0x00002590
        /*045c*/ 	.word	0x000000ff
        /*0460*/ 	.word	0x00000000
        /*0464*/ 	.short	0x010a
        /*0466*/ 	.byte	0x05
	.zero		1


	//   ....[54]....
        /*0468*/ 	.word	0x00002630
        /*046c*/ 	.word	0x00000000
        /*0470*/ 	.word	0x00000000
        /*0474*/ 	.short	0x010a
        /*0476*/ 	.byte	0xff
	.zero		1


	//   ....[55]....
        /*0478*/ 	.word	0x00002750
        /*047c*/ 	.word	0x00000000
        /*0480*/ 	.word	0x00000110
        /*0484*/ 	.short	0x010a
        /*0486*/ 	.byte	0xff
	.zero		1


	//   ....[56]....
        /*0488*/ 	.word	0x000027c0
        /*048c*/ 	.word	0x00000000
        /*0490*/ 	.word	0x00000000
        /*0494*/ 	.short	0x0101
        /*0496*/ 	.byte	0xff
	.zero		1


	//   ....[57]....
        /*0498*/ 	.word	0x000027e0
        /*049c*/ 	.word	0x000000ff
        /*04a0*/ 	.word	0x000000c0
        /*04a4*/ 	.short	0x010a
        /*04a6*/ 	.byte	0x05
	.zero		1


	//   ....[58]....
        /*04a8*/ 	.word	0x00002900
        /*04ac*/ 	.word	0x00000000
        /*04b0*/ 	.word	0x000000b0
        /*04b4*/ 	.short	0x010a
        /*04b6*/ 	.byte	0xff
	.zero		1


	//   ....[59]....
        /*04b8*/ 	.word	0x00002a00
        /*04bc*/ 	.word	0x00000000
        /*04c0*/ 	.word	0x00000000
        /*04c4*/ 	.short	0x0101
        /*04c6*/ 	.byte	0xff
	.zero		1


	//   ....[60]....
        /*04c8*/ 	.word	0x00002a90
        /*04cc*/ 	.word	0x000000ff
        /*04d0*/ 	.word	0x000000c0
        /*04d4*/ 	.short	0x0106
        /*04d6*/ 	.byte	0x05
	.zero		1


	//   ....[61]....
        /*04d8*/ 	.word	0x00002ab0
        /*04dc*/ 	.word	0x000000ff
        /*04e0*/ 	.word	0x000000c0
        /*04e4*/ 	.short	0x010a
        /*04e6*/ 	.byte	0x05
	.zero		1


	//   ....[62]....
        /*04e8*/ 	.word	0x00002b40
        /*04ec*/ 	.word	0x000000ff
        /*04f0*/ 	.word	0x000000c0
        /*04f4*/ 	.short	0x0106
        /*04f6*/ 	.byte	0x04
	.zero		1


	//   ....[63]....
        /*04f8*/ 	.word	0x00002b80
        /*04fc*/ 	.word	0x00000000
        /*0500*/ 	.word	0x000000c0
        /*0504*/ 	.short	0x010a
        /*0506*/ 	.byte	0xff
	.zero		1


	//   ....[64]....
        /*0508*/ 	.word	0x00003080
        /*050c*/ 	.word	0x00000000
        /*0510*/ 	.word	0x000000b0
        /*0514*/ 	.short	0x010a
        /*0516*/ 	.byte	0xff
	.zero		1


	//   ....[65]....
        /*0518*/ 	.word	0x00003180
        /*051c*/ 	.word	0x00000003
        /*0520*/ 	.word	0x00000000
        /*0524*/ 	.short	0x0101
        /*0526*/ 	.byte	0xff
	.zero		1


	//   ....[66]....
        /*0528*/ 	.word	0x00003190
        /*052c*/ 	.word	0x000000ff
        /*0530*/ 	.word	0x00000000
        /*0534*/ 	.short	0x010a
        /*0536*/ 	.byte	0x04
	.zero		1


	//   ....[67]....
        /*0538*/ 	.word	0x00003210
        /*053c*/ 	.word	0x000000ff
        /*0540*/ 	.word	0x000000f0
        /*0544*/ 	.short	0x010a
        /*0546*/ 	.byte	0x08
	.zero		1


	//   ....[68]....
        /*0548*/ 	.word	0x000032f0
        /*054c*/ 	.word	0x000000ff
        /*0550*/ 	.word	0x00000000
        /*0554*/ 	.short	0x010a
        /*0556*/ 	.byte	0x07
	.zero		1


	//   ....[69]....
        /*0558*/ 	.word	0x00003430
        /*055c*/ 	.word	0x000000ff
        /*0560*/ 	.word	0x00000000
        /*0564*/ 	.short	0x010a
        /*0566*/ 	.byte	0x04
	.zero		1


	//   ....[70]....
        /*0568*/ 	.word	0x00003620
        /*056c*/ 	.word	0x000000ff
        /*0570*/ 	.word	0x00000000
        /*0574*/ 	.short	0x010a
        /*0576*/ 	.byte	0x05
	.zero		1


	//   ....[71]....
        /*0578*/ 	.word	0x000036b0
        /*057c*/ 	.word	0x000000ff
        /*0580*/ 	.word	0x00000000
        /*0584*/ 	.short	0x010a
        /*0586*/ 	.byte	0x05
	.zero		1


	//   ....[72]....
        /*0588*/ 	.word	0x00003740
        /*058c*/ 	.word	0x000000ff
        /*0590*/ 	.word	0x00000000
        /*0594*/ 	.short	0x010a
        /*0596*/ 	.byte	0x05
	.zero		1


	//   ....[73]....
        /*0598*/ 	.word	0x000037d0
        /*059c*/ 	.word	0x000000ff
        /*05a0*/ 	.word	0x00000000
        /*05a4*/ 	.short	0x010a
        /*05a6*/ 	.byte	0x07
	.zero		1


	//   ....[74]....
        /*05a8*/ 	.word	0x00003c50
        /*05ac*/ 	.word	0x00000000
        /*05b0*/ 	.word	0x000000b0
        /*05b4*/ 	.short	0x010a
        /*05b6*/ 	.byte	0xff
	.zero		1


	//   ....[75]....
        /*05b8*/ 	.word	0x00003d10
        /*05bc*/ 	.word	0x00000000
        /*05c0*/ 	.word	0x00000000
        /*05c4*/ 	.short	0x0101
        /*05c6*/ 	.byte	0xff
	.zero		1


	//   ....[76]....
        /*05c8*/ 	.word	0x00004030
        /*05cc*/ 	.word	0x000000ff
        /*05d0*/ 	.word	0x000000a8
        /*05d4*/ 	.short	0x010a
        /*05d6*/ 	.byte	0x07
	.zero		1


	//   ....[77]....
        /*05d8*/ 	.word	0x00004220
        /*05dc*/ 	.word	0x000000ff
        /*05e0*/ 	.word	0x00000080
        /*05e4*/ 	.short	0x010a
        /*05e6*/ 	.byte	0x07
	.zero		1


	//   ....[78]....
        /*05e8*/ 	.word	0x00004390
        /*05ec*/ 	.word	0x000000ff
        /*05f0*/ 	.word	0x00000060
        /*05f4*/ 	.short	0x010b
        /*05f6*/ 	.byte	0x07
	.zero		1


	//   ....[79]....
        /*05f8*/ 	.word	0x000043a0
        /*05fc*/ 	.word	0x000000ff
        /*0600*/ 	.word	0x00000000
        /*0604*/ 	.short	0x0101
        /*0606*/ 	.byte	0x08
	.zero		1


	//   ....[80]....
        /*0608*/ 	.word	0x000043b0
        /*060c*/ 	.word	0x000000ff
        /*0610*/ 	.word	0x00000088
        /*0614*/ 	.short	0x010a
        /*0616*/ 	.byte	0x07
	.zero		1


	//   ....[81]....
        /*0618*/ 	.word	0x00004500
        /*061c*/ 	.word	0x000000ff
        /*0620*/ 	.word	0x00000068
        /*0624*/ 	.short	0x010b
        /*0626*/ 	.byte	0x07
	.zero		1


	//   ....[82]....
        /*0628*/ 	.word	0x00004510
        /*062c*/ 	.word	0x000000ff
        /*0630*/ 	.word	0x00000000
        /*0634*/ 	.short	0x0101
        /*0636*/ 	.byte	0x08
	.zero		1


	//   ....[83]....
        /*0638*/ 	.word	0x00004520
        /*063c*/ 	.word	0x000000ff
        /*0640*/ 	.word	0x00000090
        /*0644*/ 	.short	0x010a
        /*0646*/ 	.byte	0x07
	.zero		1


	//   ....[84]....
        /*0648*/ 	.word	0x000046a0
        /*064c*/ 	.word	0x000000ff
        /*0650*/ 	.word	0x00000070
        /*0654*/ 	.short	0x010b
        /*0656*/ 	.byte	0x07
	.zero		1


	//   ....[85]....
        /*0658*/ 	.word	0x000046e0
        /*065c*/ 	.word	0x000000ff
        /*0660*/ 	.word	0x00000000
        /*0664*/ 	.short	0x0101
        /*0666*/ 	.byte	0x08
	.zero		1


	//   ....[86]....
        /*0668*/ 	.word	0x00004720
        /*066c*/ 	.word	0x000000ff
        /*0670*/ 	.word	0x00000098
        /*0674*/ 	.short	0x010a
        /*0676*/ 	.byte	0x07
	.zero		1


	//   ....[87]....
        /*0678*/ 	.word	0x00004960
        /*067c*/ 	.word	0x000000ff
        /*0680*/ 	.word	0x00000078
        /*0684*/ 	.short	0x010b
        /*0686*/ 	.byte	0x07
	.zero		1


	//   ....[88]....
        /*0688*/ 	.word	0x00004980
        /*068c*/ 	.word	0x000000ff
        /*0690*/ 	.word	0x00000000
        /*0694*/ 	.short	0x0101
        /*0696*/ 	.byte	0x0d
	.zero		1


	//   ....[89]....
        /*0698*/ 	.word	0x000049b0
        /*069c*/ 	.word	0x000000ff
        /*06a0*/ 	.word	0x00000080
        /*06a4*/ 	.short	0x010a
        /*06a6*/ 	.byte	0x07
	.zero		1


	//   ....[90]....
        /*06a8*/ 	.word	0x000049d0
        /*06ac*/ 	.word	0x000000ff
        /*06b0*/ 	.word	0x00000088
        /*06b4*/ 	.short	0x010a
        /*06b6*/ 	.byte	0x07
	.zero		1


	//   ....[91]....
        /*06b8*/ 	.word	0x000049f0
        /*06bc*/ 	.word	0x000000ff
        /*06c0*/ 	.word	0x00000090
        /*06c4*/ 	.short	0x010a
        /*06c6*/ 	.byte	0x07
	.zero		1


	//   ....[92]....
        /*06c8*/ 	.word	0x00004a30
        /*06cc*/ 	.word	0x00000000
        /*06d0*/ 	.word	0x00000098
        /*06d4*/ 	.short	0x010a
        /*06d6*/ 	.byte	0xff
	.zero		1


	//   ....[93]....
        /*06d8*/ 	.word	0x00004d90
        /*06dc*/ 	.word	0x00000000
        /*06e0*/ 	.word	0x000000b0
        /*06e4*/ 	.short	0x010a
        /*06e6*/ 	.byte	0xff
	.zero		1


	//   ....[94]....
        /*06e8*/ 	.word	0x00004ea0
        /*06ec*/ 	.word	0x00000000
        /*06f0*/ 	.word	0x00000000
        /*06f4*/ 	.short	0x0101
        /*06f6*/ 	.byte	0xff
	.zero		1


	//   ....[95]....
        /*06f8*/ 	.word	0x00005920
        /*06fc*/ 	.word	0x000000ff
        /*0700*/ 	.word	0x00000060
        /*0704*/ 	.short	0x010a
        /*0706*/ 	.byte	0x30
	.zero		1


	//   ....[96]....
        /*0708*/ 	.word	0x00005960
        /*070c*/ 	.word	0x00000040
        /*0710*/ 	.word	0x000000d0
        /*0714*/ 	.short	0x010a
        /*0716*/ 	.byte	0xff
	.zero		1


	//   ....[97]....
        /*0718*/ 	.word	0x00005ad0
        /*071c*/ 	.word	0x000000ff
        /*0720*/ 	.word	0x00000060
        /*0724*/ 	.short	0x010a
        /*0726*/ 	.byte	0x30
	.zero		1


	//   ....[98]....
        /*0728*/ 	.word	0x00005bd0
        /*072c*/ 	.word	0x00000040
        /*0730*/ 	.word	0x000000d0
        /*0734*/ 	.short	0x010a
        /*0736*/ 	.byte	0xff
	.zero		1


	//   ....[99]....
        /*0738*/ 	.word	0x000066d0
        /*073c*/ 	.word	0x00000000
        /*0740*/ 	.word	0x00000000
        /*0744*/ 	.short	0x0101
        /*0746*/ 	.byte	0xff
	.zero		1


	//   ....[100]....
        /*0748*/ 	.word	0x000066e0
        /*074c*/ 	.word	0x00000002
        /*0750*/ 	.word	0x00000060
        /*0754*/ 	.short	0x010a
        /*0756*/ 	.byte	0xff
	.zero		1


	//   ....[101]....
        /*0758*/ 	.word	0x000067b0
        /*075c*/ 	.word	0x00000002
        /*0760*/ 	.word	0x00000060
        /*0764*/ 	.short	0x010a
        /*0766*/ 	.byte	0xff
	.zero		1


	//   ....[102]....
        /*0768*/ 	.word	0x00007330
        /*076c*/ 	.word	0x0000004a
        /*0770*/ 	.word	0x00000000
        /*0774*/ 	.short	0x0101
        /*0776*/ 	.byte	0xff
	.zero		1


	//   ....[103]....
        /*0778*/ 	.word	0x00007350
        /*077c*/ 	.word	0x00000000
        /*0780*/ 	.word	0x00000060
        /*0784*/ 	.short	0x010a
        /*0786*/ 	.byte	0xff
	.zero		1


	//   ....[104]....
        /*0788*/ 	.word	0x00007410
        /*078c*/ 	.word	0x00000000
        /*0790*/ 	.word	0x00000060
        /*0794*/ 	.short	0x010a
        /*0796*/ 	.byte	0xff
	.zero		1


	//   ....[105]....
        /*0798*/ 	.word	0x00007f90
        /*079c*/ 	.word	0x0000004a
        /*07a0*/ 	.word	0x00000000
        /*07a4*/ 	.short	0x0101
        /*07a6*/ 	.byte	0xff
	.zero		1


	//   ....[106]....
        /*07a8*/ 	.word	0x00007fb0
        /*07ac*/ 	.word	0x00000002
        /*07b0*/ 	.word	0x00000060
        /*07b4*/ 	.short	0x010a
        /*07b6*/ 	.byte	0xff
	.zero		1


	//   ....[107]....
        /*07b8*/ 	.word	0x00008070
        /*07bc*/ 	.word	0x00000002
        /*07c0*/ 	.word	0x00000060
        /*07c4*/ 	.short	0x010a
        /*07c6*/ 	.byte	0xff
	.zero		1


	//   ....[108]....
        /*07c8*/ 	.word	0x000083d0
        /*07cc*/ 	.word	0x000000ff
        /*07d0*/ 	.word	0x00000000
        /*07d4*/ 	.short	0x0101
        /*07d6*/ 	.byte	0x05
	.zero		1


	//   ....[109]....
        /*07d8*/ 	.word	0x00008c50
        /*07dc*/ 	.word	0x00000000
        /*07e0*/ 	.word	0x00000000
        /*07e4*/ 	.short	0x0101
        /*07e6*/ 	.byte	0xff
	.zero		1


	//   ....[110]....
        /*07e8*/ 	.word	0x00008ec0
        /*07ec*/ 	.word	0x000000ff
        /*07f0*/ 	.word	0x00000000
        /*07f4*/ 	.short	0x0101
        /*07f6*/ 	.byte	0x04
	.zero		1


	//   ....[111]....
        /*07f8*/ 	.word	0x00008ee0
        /*07fc*/ 	.word	0x00000002
        /*0800*/ 	.word	0x00000120
        /*0804*/ 	.short	0x010a
        /*0806*/ 	.byte	0xff
	.zero		1


	//   ....[112]....
        /*0808*/ 	.word	0x00008f40
        /*080c*/ 	.word	0x00000002
        /*0810*/ 	.word	0x00000030
        /*0814*/ 	.short	0x010a
        /*0816*/ 	.byte	0xff
	.zero		1


	//   ....[113]....
        /*0818*/ 	.word	0x00008fa0
        /*081c*/ 	.word	0x00000002
        /*0820*/ 	.word	0x00000030
        /*0824*/ 	.short	0x010a
        /*0826*/ 	.byte	0xff
	.zero		1


	//   ....[114]....
        /*0828*/ 	.word	0x00008ff0
        /*082c*/ 	.word	0x00000002
        /*0830*/ 	.word	0x000000b0
        /*0834*/ 	.short	0x010a
        /*0836*/ 	.byte	0xff
	.zero		1


	//   ....[115]....
        /*0838*/ 	.word	0x00009050
        /*083c*/ 	.word	0x00000000
        /*0840*/ 	.word	0x00000000
        /*0844*/ 	.short	0x010a
        /*0846*/ 	.byte	0xff
	.zero		1


	//   ....[116]....
        /*0848*/ 	.word	0x000090b0
        /*084c*/ 	.word	0x00000000
        /*0850*/ 	.word	0x00000000
        /*0854*/ 	.short	0x010a
        /*0856*/ 	.byte	0xff
	.zero		1


	//   ....[117]....
        /*0858*/ 	.word	0x00009110
        /*085c*/ 	.word	0x00000000
        /*0860*/ 	.word	0x00000000
        /*0864*/ 	.short	0x010a
        /*0866*/ 	.byte	0xff
	.zero		1


	//   ....[118]....
        /*0868*/ 	.word	0x00009170
        /*086c*/ 	.word	0x00000000
        /*0870*/ 	.word	0x00000000
        /*0874*/ 	.short	0x010a
        /*0876*/ 	.byte	0xff
	.zero		1


	//   ....[119]....
        /*0878*/ 	.word	0x000091d0
        /*087c*/ 	.word	0x00000000
        /*0880*/ 	.word	0x00000000
        /*0884*/ 	.short	0x010a
        /*0886*/ 	.byte	0xff
	.zero		1


	//   ....[120]....
        /*0888*/ 	.word	0x00009220
        /*088c*/ 	.word	0x00000000
        /*0890*/ 	.word	0x00000110
        /*0894*/ 	.short	0x010a
        /*0896*/ 	.byte	0xff
	.zero		1


	//   ....[121]....
        /*0898*/ 	.word	0x00009280
        /*089c*/ 	.word	0x00000000
        /*08a0*/ 	.word	0x000000c0
        /*08a4*/ 	.short	0x010a
        /*08a6*/ 	.byte	0xff
	.zero		1


	//   ....[122]....
        /*08a8*/ 	.word	0x000092d0
        /*08ac*/ 	.word	0x00000000
        /*08b0*/ 	.word	0x000000b0
        /*08b4*/ 	.short	0x010a
        /*08b6*/ 	.byte	0xff
	.zero		1


	//   ....[123]....
        /*08b8*/ 	.word	0x00009330
        /*08bc*/ 	.word	0x00000000
        /*08c0*/ 	.word	0x000000c0
        /*08c4*/ 	.short	0x010a
        /*08c6*/ 	.byte	0xff
	.zero		1


	//   ....[124]....
        /*08c8*/ 	.word	0x00009380
        /*08cc*/ 	.word	0x00000000
        /*08d0*/ 	.word	0x000000b0
        /*08d4*/ 	.short	0x010a
        /*08d6*/ 	.byte	0xff
	.zero		1


	//   ....[125]....
        /*08d8*/ 	.word	0x000093e0
        /*08dc*/ 	.word	0x00000002
        /*08e0*/ 	.word	0x000000f0
        /*08e4*/ 	.short	0x010a
        /*08e6*/ 	.byte	0xff
	.zero		1


	//   ....[126]....
        /*08e8*/ 	.word	0x00009440
        /*08ec*/ 	.word	0x00000000
        /*08f0*/ 	.word	0x00000000
        /*08f4*/ 	.short	0x010a
        /*08f6*/ 	.byte	0xff
	.zero		1


	//   ....[127]....
        /*08f8*/ 	.word	0x000094a0
        /*08fc*/ 	.word	0x00000000
        /*0900*/ 	.word	0x00000000
        /*0904*/ 	.short	0x010a
        /*0906*/ 	.byte	0xff
	.zero		1


	//   ....[128]....
        /*0908*/ 	.word	0x00009500
        /*090c*/ 	.word	0x00000000
        /*0910*/ 	.word	0x00000000
        /*0914*/ 	.short	0x010a
        /*0916*/ 	.byte	0xff
	.zero		1


	//   ....[129]....
        /*0918*/ 	.word	0x00009560
        /*091c*/ 	.word	0x00000000
        /*0920*/ 	.word	0x00000000
        /*0924*/ 	.short	0x010a
        /*0926*/ 	.byte	0xff
	.zero		1


	//   ....[130]....
        /*0928*/ 	.word	0x000095c0
        /*092c*/ 	.word	0x00000000
        /*0930*/ 	.word	0x00000000
        /*0934*/ 	.short	0x010a
        /*0936*/ 	.byte	0xff
	.zero		1


	//   ....[131]....
        /*0938*/ 	.word	0x00009610
        /*093c*/ 	.word	0x00000000
        /*0940*/ 	.word	0x000000b0
        /*0944*/ 	.short	0x010a
        /*0946*/ 	.byte	0xff
	.zero		1


	//   ....[132]....
        /*0948*/ 	.word	0x00009670
        /*094c*/ 	.word	0x00000000
        /*0950*/ 	.word	0x000000a8
        /*0954*/ 	.short	0x010a
        /*0956*/ 	.byte	0xff
	.zero		1


	//   ....[133]....
        /*0958*/ 	.word	0x000096d0
        /*095c*/ 	.word	0x00000000
        /*0960*/ 	.word	0x00000080
        /*0964*/ 	.short	0x010a
        /*0966*/ 	.byte	0xff
	.zero		1


	//   ....[134]....
        /*0968*/ 	.word	0x00009730
        /*096c*/ 	.word	0x00000000
        /*0970*/ 	.word	0x00000088
        /*0974*/ 	.short	0x010a
        /*0976*/ 	.byte	0xff
	.zero		1


	//   ....[135]....
        /*0978*/ 	.word	0x00009790
        /*097c*/ 	.word	0x00000000
        /*0980*/ 	.word	0x00000090
        /*0984*/ 	.short	0x010a
        /*0986*/ 	.byte	0xff
	.zero		1


	//   ....[136]....
        /*0988*/ 	.word	0x000097f0
        /*098c*/ 	.word	0x00000000
        /*0990*/ 	.word	0x00000098
        /*0994*/ 	.short	0x010a
        /*0996*/ 	.byte	0xff
	.zero		1


	//   ....[137]....
        /*0998*/ 	.word	0x00009850
        /*099c*/ 	.word	0x00000000
        /*09a0*/ 	.word	0x00000080
        /*09a4*/ 	.short	0x010a
        /*09a6*/ 	.byte	0xff
	.zero		1


	//   ....[138]....
        /*09a8*/ 	.word	0x000098b0
        /*09ac*/ 	.word	0x00000000
        /*09b0*/ 	.word	0x00000088
        /*09b4*/ 	.short	0x010a
        /*09b6*/ 	.byte	0xff
	.zero		1


	//   ....[139]....
        /*09b8*/ 	.word	0x00009910
        /*09bc*/ 	.word	0x00000000
        /*09c0*/ 	.word	0x00000090
        /*09c4*/ 	.short	0x010a
        /*09c6*/ 	.byte	0xff
	.zero		1


	//   ....[140]....
        /*09c8*/ 	.word	0x00009960
        /*09cc*/ 	.word	0x00000000
        /*09d0*/ 	.word	0x000000b0
        /*09d4*/ 	.short	0x010a
        /*09d6*/ 	.byte	0xff
	.zero		1


	//   ....[141]....
        /*09d8*/ 	.word	0x000099c0
        /*09dc*/ 	.word	0x00000000
        /*09e0*/ 	.word	0x00000060
        /*09e4*/ 	.short	0x010a
        /*09e6*/ 	.byte	0xff
	.zero		1


	//   ....[142]....
        /*09e8*/ 	.word	0x00009a10
        /*09ec*/ 	.word	0x00000040
        /*09f0*/ 	.word	0x000000d0
        /*09f4*/ 	.short	0x010a
        /*09f6*/ 	.byte	0xff
	.zero		1


	//   ....[143]....
        /*09f8*/ 	.word	0x00009a60
        /*09fc*/ 	.word	0x00000002
        /*0a00*/ 	.word	0x00000060
        /*0a04*/ 	.short	0x010a
        /*0a06*/ 	.byte	0xff
	.zero		1


	//   ....[144]....
        /*0a08*/ 	.word	0x00009ab0
        /*0a0c*/ 	.word	0x00000000
        /*0a10*/ 	.word	0x00000060
        /*0a14*/ 	.short	0x010a
        /*0a16*/ 	.byte	0xff
	.zero		1


	//   ....[145]....
        /*0a18*/ 	.word	0x00009b00
        /*0a1c*/ 	.word	0x00000002
        /*0a20*/ 	.word	0x00000060
        /*0a24*/ 	.short	0x010a
        /*0a26*/ 	.byte	0xff
	.zero		1


	//----- nvinfo : EIATTR_NUM_MBARRIERS
	.align		4
.L_47:
        /*0a28*/ 	.byte	0x03, 0x38
        /*0a2a*/ 	.short	0x0026


	//----- nvinfo : EIATTR_EXIT_INSTR_OFFSETS
	.align		4
        /*0a2c*/ 	.byte	0x04, 0x1c
        /*0a2e*/ 	.short	(.L_49 - .L_48)


	//   ....[0]....
.L_48:
        /*0a30*/ 	.word	0x00002660


	//   ....[1]....
        /*0a34*/ 	.word	0x00002b50


	//   ....[2]....
        /*0a38*/ 	.word	0x00002bb0


	//   ....[3]....
        /*0a3c*/ 	.word	0x00003a30


	//   ....[4]....
        /*0a40*/ 	.word	0x00004a60


	//   ....[5]....
        /*0a44*/ 	.word	0x00004aa0


	//   ....[6]....
        /*0a48*/ 	.word	0x00008db0


	//   ....[7]....
        /*0a4c*/ 	.word	0x00008e30


	//   ....[8]....
        /*0a50*/ 	.word	0x00008e60


	//   ....[9]....
        /*0a54*/ 	.word	0x00008ed0


	//----- nvinfo : EIATTR_MAX_THREADS
	.align		4
.L_49:
        /*0a58*/ 	.byte	0x04, 0x05
        /*0a5a*/ 	.short	(.L_51 - .L_50)
.L_50:
        /*0a5c*/ 	.word	0x00000100
        /*0a60*/ 	.word	0x00000001
        /*0a64*/ 	.word	0x00000001


	//----- nvinfo : EIATTR_CRS_STACK_SIZE
	.align		4
.L_51:
        /*0a68*/ 	.byte	0x04, 0x1e
        /*0a6a*/ 	.short	(.L_53 - .L_52)
.L_52:
        /*0a6c*/ 	.word	0x00000000


	//----- nvinfo : EIATTR_CBANK_PARAM_SIZE
	.align		4
.L_53:
        /*0a70*/ 	.byte	0x03, 0x19
        /*0a72*/ 	.short	0x0800


	//----- nvinfo : EIATTR_PARAM_CBANK
	.align		4
        /*0a74*/ 	.byte	0x04, 0x0a
        /*0a76*/ 	.short	(.L_55 - .L_54)
	.align		4
.L_54:
        /*0a78*/ 	.word	index@(.nv.constant0._ZN7cutlass13device_kernelINS_4gemm6kernel13GemmUniversalIN4cute5tupleIJiiiiEEENS1_10collective13CollectiveMmaINS1_35MainloopSm100TmaUmmaWarpSpecializedILi6ELi2ELi4ENS5_IJNS4_1CILi1EEESB_SB_EEEEENS5_IJNSA_ILi64EEENSA_ILi256EEENSA_ILi32EEEEEENS_6half_tENS5_IJlSB_lEEESI_SJ_NS4_8TiledMMAINS4_8MMA_AtomIJNS4_20SM100_MMA_F16BF16_SSISI_SI_fLi64ELi256ELNS4_4UMMA5MajorE0ELSO_0ELNSN_7ScaleInE0ELSP_0EEEEEENS4_6LayoutISC_NS5_IJNSA_ILi0EEEST_ST_EEEEENS5_IJNS4_10UnderscoreESW_SW_EEEEENS4_13SM90_TMA_LOADENS4_14ComposedLayoutINS4_7SwizzleILi2ELi4ELi3EEENS4_18smem_ptr_flag_bitsILi16EEENSS_INS5_IJNSA_ILi8EEESG_EEENS5_IJSG_SB_EEEEEEEvNS4_8identityESZ_S19_vS1A_EENS_8epilogue10collective18CollectiveEpilogueINS1C_23Sm100TmaWarpSpecializedILi4ELi2ELi32ELb1ELb0EEEJSH_NS5_IJNSS_ISE_SB_EES1H_EEESI_SJ_SI_SJ_NS1C_6fusion15FusionCallbacksIS1G_NS1J_17LinearCombinationISI_fSI_fLNS_15FloatRoundStyleE2EEESH_S1I_JEEENS4_5SM1004TMEM4LOAD26SM100_TMEM_LOAD_16dp256b8xESZ_NS10_INS11_ILi3ELi4ELi3EEES14_NSS_INS5_IJS15_SE_EEENS5_IJSE_SB_EEEEEEENS4_17SM75_U32x4_LDSM_NENS4_14SM90_TMA_STOREES1X_NS4_17SM90_U32x4_STSM_NENS4_39AutoVectorizingCopyWithAssumedAlignmentILi128EEEEEEvvEEEEvNT_6ParamsE)
        /*0a7c*/ 	.short	0x0380
        /*0a7e*/ 	.short	0x0800


	//----- nvinfo : EIATTR_SW_WAR
	.align		4
.L_55:
        /*0a80*/ 	.byte	0x04, 0x36
        /*0a82*/ 	.short	(.L_57 - .L_56)
.L_56:
        /*0a84*/ 	.word	0x00000008
.L_57:


//--------------------- .nv.callgraph             --------------------------
	.section	.nv.callgraph,"",@"SHT_CUDA_CALLGRAPH"
	.align	4
	.sectionentsize	8
	.align		4
        /*0000*/ 	.word	0x00000000
	.align		4
        /*0004*/ 	.word	0xffffffff
	.align		4
        /*0008*/ 	.word	index@(_ZN7cutlass13device_kernelINS_4gemm6kernel13GemmUniversalIN4cute5tupleIJiiiiEEENS1_10collective13CollectiveMmaINS1_35MainloopSm100TmaUmmaWarpSpecializedILi6ELi2ELi4ENS5_IJNS4_1CILi1EEESB_SB_EEEEENS5_IJNSA_ILi64EEENSA_ILi256EEENSA_ILi32EEEEEENS_6half_tENS5_IJlSB_lEEESI_SJ_NS4_8TiledMMAINS4_8MMA_AtomIJNS4_20SM100_MMA_F16BF16_SSISI_SI_fLi64ELi256ELNS4_4UMMA5MajorE0ELSO_0ELNSN_7ScaleInE0ELSP_0EEEEEENS4_6LayoutISC_NS5_IJNSA_ILi0EEEST_ST_EEEEENS5_IJNS4_10UnderscoreESW_SW_EEEEENS4_13SM90_TMA_LOADENS4_14ComposedLayoutINS4_7SwizzleILi2ELi4ELi3EEENS4_18smem_ptr_flag_bitsILi16EEENSS_INS5_IJNSA_ILi8EEESG_EEENS5_IJSG_SB_EEEEEEEvNS4_8identityESZ_S19_vS1A_EENS_8epilogue10collective18CollectiveEpilogueINS1C_23Sm100TmaWarpSpecializedILi4ELi2ELi32ELb1ELb0EEEJSH_NS5_IJNSS_ISE_SB_EES1H_EEESI_SJ_SI_SJ_NS1C_6fusion15FusionCallbacksIS1G_NS1J_17LinearCombinationISI_fSI_fLNS_15FloatRoundStyleE2EEESH_S1I_JEEENS4_5SM1004TMEM4LOAD26SM100_TMEM_LOAD_16dp256b8xESZ_NS10_INS11_ILi3ELi4ELi3EEES14_NSS_INS5_IJS15_SE_EEENS5_IJSE_SB_EEEEEEENS4_17SM75_U32x4_LDSM_NENS4_14SM90_TMA_STOREES1X_NS4_17SM90_U32x4_STSM_NENS4_39AutoVectorizingCopyWithAssumedAlignmentILi128EEEEEEvvEEEEvNT_6ParamsE)
	.align		4
        /*000c*/ 	.word	index@(__assertfail)
	.align		4
        /*0010*/ 	.word	0x00000000
	.align		4
        /*0014*/ 	.word	0xfffffffe
	.align		4
        /*0018*/ 	.word	0x00000000
	.align		4
        /*001c*/ 	.word	0xfffffffd
	.align		4
        /*0020*/ 	.word	0x00000000
	.align		4
        /*0024*/ 	.word	0xfffffffc


//--------------------- .nv.constant4             --------------------------
	.section	.nv.constant4,"a",@progbits
	.align	8
	.align		8
.nv.constant4:
        /*0000*/ 	.dword	__assertfail
	.align		8
        /*0008*/ 	.dword	__unnamed_1
	.align		8
        /*0010*/ 	.dword	__unnamed_2
	.align		8
        /*0018*/ 	.dword	_ZN40_INTERNAL_a590b895_4_k_cu_0536bd1c_180384cuda3std3__45__cpo5beginE
	.align		8
        /*0020*/ 	.dword	_ZN40_INTERNAL_a590b895_4_k_cu_0536bd1c_180384cuda3std3__45__cpo3endE
	.align		8
        /*0028*/ 	.dword	_ZN40_INTERNAL_a590b895_4_k_cu_0536bd1c_180384cuda3std3__45__cpo6cbeginE
	.align		8
        /*0030*/ 	.dword	_ZN40_INTERNAL_a590b895_4_k_cu_0536bd1c_180384cuda3std3__45__cpo4cendE
	.align		8
        /*0038*/ 	.dword	_ZN40_INTERNAL_a590b895_4_k_cu_0536bd1c_180384cuda3std3__442_GLOBAL__N__a590b895_4_k_cu_0536bd1c_180386ignoreE
	.align		8
        /*0040*/ 	.dword	_ZN40_INTERNAL_a590b895_4_k_cu_0536bd1c_180384cuda3std3__419piecewise_constructE
	.align		8
        /*0048*/ 	.dword	_ZN40_INTERNAL_a590b895_4_k_cu_0536bd1c_180384cuda3std3__48in_placeE
	.align		8
        /*0050*/ 	.dword	_ZN40_INTERNAL_a590b895_4_k_cu_0536bd1c_180384cuda3std6ranges3__45__cpo4swapE
	.align		8
        /*0058*/ 	.dword	_ZN40_INTERNAL_a590b895_4_k_cu_0536bd1c_180384cuda3std6ranges3__45__cpo9iter_moveE
	.align		8
        /*0060*/ 	.dword	_ZN40_INTERNAL_a590b895_4_k_cu_0536bd1c_180384cute7productE
	.align		8
        /*0068*/ 	.dword	_ZN40_INTERNAL_a590b895_4_k_cu_0536bd1c_180384cute1_E
	.align		8
        /*0070*/ 	.dword	$str$25
	.align		8
        /*0078*/ 	.dword	$str$26
	.align		8
        /*0080*/ 	.dword	$str$27
	.align		8
        /*0088*/ 	.dword	$str$28


//--------------------- .text._ZN7cutlass13device_kernelINS_4gemm6kernel13GemmUniversalIN4cute5tupleIJiiiiEEENS1_10collective13CollectiveMmaINS1_35MainloopSm100TmaUmmaWarpSpecializedILi6ELi2ELi4ENS5_IJNS4_1CILi1EEESB_SB_EEEEENS5_IJNSA_ILi64EEENSA_ILi256EEENSA_ILi32EEEEEENS_6half_tENS5_IJlSB_lEEESI_SJ_NS4_8TiledMMAINS4_8MMA_AtomIJNS4_20SM100_MMA_F16BF16_SSISI_SI_fLi64ELi256ELNS4_4UMMA5MajorE0ELSO_0ELNSN_7ScaleInE0ELSP_0EEEEEENS4_6LayoutISC_NS5_IJNSA_ILi0EEEST_ST_EEEEENS5_IJNS4_10UnderscoreESW_SW_EEEEENS4_13SM90_TMA_LOADENS4_14ComposedLayoutINS4_7SwizzleILi2ELi4ELi3EEENS4_18smem_ptr_flag_bitsILi16EEENSS_INS5_IJNSA_ILi8EEESG_EEENS5_IJSG_SB_EEEEEEEvNS4_8identityESZ_S19_vS1A_EENS_8epilogue10collective18CollectiveEpilogueINS1C_23Sm100TmaWarpSpecializedILi4ELi2ELi32ELb1ELb0EEEJSH_NS5_IJNSS_ISE_SB_EES1H_EEESI_SJ_SI_SJ_NS1C_6fusion15FusionCallbacksIS1G_NS1J_17LinearCombinationISI_fSI_fLNS_15FloatRoundStyleE2EEESH_S1I_JEEENS4_5SM1004TMEM4LOAD26SM100_TMEM_LOAD_16dp256b8xESZ_NS10_INS11_ILi3ELi4ELi3EEES14_NSS_INS5_IJS15_SE_EEENS5_IJSE_SB_EEEEEEENS4_17SM75_U32x4_LDSM_NENS4_14SM90_TMA_STOREES1X_NS4_17SM90_U32x4_STSM_NENS4_39AutoVectorizingCopyWithAssumedAlignmentILi128EEEEEEvvEEEEvNT_6ParamsE --------------------------
	.section	.text._ZN7cutlass13device_kernelINS_4gemm6kernel13GemmUniversalIN4cute5tupleIJiiiiEEENS1_10collective13CollectiveMmaINS1_35MainloopSm100TmaUmmaWarpSpecializedILi6ELi2ELi4ENS5_IJNS4_1CILi1EEESB_SB_EEEEENS5_IJNSA_ILi64EEENSA_ILi256EEENSA_ILi32EEEEEENS_6half_tENS5_IJlSB_lEEESI_SJ_NS4_8TiledMMAINS4_8MMA_AtomIJNS4_20SM100_MMA_F16BF16_SSISI_SI_fLi64ELi256ELNS4_4UMMA5MajorE0ELSO_0ELNSN_7ScaleInE0ELSP_0EEEEEENS4_6LayoutISC_NS5_IJNSA_ILi0EEEST_ST_EEEEENS5_IJNS4_10UnderscoreESW_SW_EEEEENS4_13SM90_TMA_LOADENS4_14ComposedLayoutINS4_7SwizzleILi2ELi4ELi3EEENS4_18smem_ptr_flag_bitsILi16EEENSS_INS5_IJNSA_ILi8EEESG_EEENS5_IJSG_SB_EEEEEEEvNS4_8identityESZ_S19_vS1A_EENS_8epilogue10collective18CollectiveEpilogueINS1C_23Sm100TmaWarpSpecializedILi4ELi2ELi32ELb1ELb0EEEJSH_NS5_IJNSS_ISE_SB_EES1H_EEESI_SJ_SI_SJ_NS1C_6fusion15FusionCallbacksIS1G_NS1J_17LinearCombinationISI_fSI_fLNS_15FloatRoundStyleE2EEESH_S1I_JEEENS4_5SM1004TMEM4LOAD26SM100_TMEM_LOAD_16dp256b8xESZ_NS10_INS11_ILi3ELi4ELi3EEES14_NSS_INS5_IJS15_SE_EEENS5_IJSE_SB_EEEEEEENS4_17SM75_U32x4_LDSM_NENS4_14SM90_TMA_STOREES1X_NS4_17SM90_U32x4_STSM_NENS4_39AutoVectorizingCopyWithAssumedAlignmentILi128EEEEEEvvEEEEvNT_6ParamsE,"ax",@progbits
	.align	128
.text._ZN7cutlass13device_kernelINS_4gemm6kernel13GemmUniversalIN4cute5tupleIJiiiiEEENS1_10collective13CollectiveMmaINS1_35MainloopSm100TmaUmmaWarpSpecializedILi6ELi2ELi4ENS5_IJNS4_1CILi1EEESB_SB_EEEEENS5_IJNSA_ILi64EEENSA_ILi256EEENSA_ILi32EEEEEENS_6half_tENS5_IJlSB_lEEESI_SJ_NS4_8TiledMMAINS4_8MMA_AtomIJNS4_20SM100_MMA_F16BF16_SSISI_SI_fLi64ELi256ELNS4_4UMMA5MajorE0ELSO_0ELNSN_7ScaleInE0ELSP_0EEEEEENS4_6LayoutISC_NS5_IJNSA_ILi0EEEST_ST_EEEEENS5_IJNS4_10UnderscoreESW_SW_EEEEENS4_13SM90_TMA_LOADENS4_14ComposedLayoutINS4_7SwizzleILi2ELi4ELi3EEENS4_18smem_ptr_flag_bitsILi16EEENSS_INS5_IJNSA_ILi8EEESG_EEENS5_IJSG_SB_EEEEEEEvNS4_8identityESZ_S19_vS1A_EENS_8epilogue10collective18CollectiveEpilogueINS1C_23Sm100TmaWarpSpecializedILi4ELi2ELi32ELb1ELb0EEEJSH_NS5_IJNSS_ISE_SB_EES1H_EEESI_SJ_SI_SJ_NS1C_6fusion15FusionCallbacksIS1G_NS1J_17LinearCombinationISI_fSI_fLNS_15FloatRoundStyleE2EEESH_S1I_JEEENS4_5SM1004TMEM4LOAD26SM100_TMEM_LOAD_16dp256b8xESZ_NS10_INS11_ILi3ELi4ELi3EEES14_NSS_INS5_IJS15_SE_EEENS5_IJSE_SB_EEEEEEENS4_17SM75_U32x4_LDSM_NENS4_14SM90_TMA_STOREES1X_NS4_17SM90_U32x4_STSM_NENS4_39AutoVectorizingCopyWithAssumedAlignmentILi128EEEEEEvvEEEEvNT_6ParamsE:
        .type           _ZN7cutlass13device_kernelINS_4gemm6kernel13GemmUniversalIN4cute5tupleIJiiiiEEENS1_10collective13CollectiveMmaINS1_35MainloopSm100TmaUmmaWarpSpecializedILi6ELi2ELi4ENS5_IJNS4_1CILi1EEESB_SB_EEEEENS5_IJNSA_ILi64EEENSA_ILi256EEENSA_ILi32EEEEEENS_6half_tENS5_IJlSB_lEEESI_SJ_NS4_8TiledMMAINS4_8MMA_AtomIJNS4_20SM100_MMA_F16BF16_SSISI_SI_fLi64ELi256ELNS4_4UMMA5MajorE0ELSO_0ELNSN_7ScaleInE0ELSP_0EEEEEENS4_6LayoutISC_NS5_IJNSA_ILi0EEEST_ST_EEEEENS5_IJNS4_10UnderscoreESW_SW_EEEEENS4_13SM90_TMA_LOADENS4_14ComposedLayoutINS4_7SwizzleILi2ELi4ELi3EEENS4_18smem_ptr_flag_bitsILi16EEENSS_INS5_IJNSA_ILi8EEESG_EEENS5_IJSG_SB_EEEEEEEvNS4_8identityESZ_S19_vS1A_EENS_8epilogue10collective18CollectiveEpilogueINS1C_23Sm100TmaWarpSpecializedILi4ELi2ELi32ELb1ELb0EEEJSH_NS5_IJNSS_ISE_SB_EES1H_EEESI_SJ_SI_SJ_NS1C_6fusion15FusionCallbacksIS1G_NS1J_17LinearCombinationISI_fSI_fLNS_15FloatRoundStyleE2EEESH_S1I_JEEENS4_5SM1004TMEM4LOAD26SM100_TMEM_LOAD_16dp256b8xESZ_NS10_INS11_ILi3ELi4ELi3EEES14_NSS_INS5_IJS15_SE_EEENS5_IJSE_SB_EEEEEEENS4_17SM75_U32x4_LDSM_NENS4_14SM90_TMA_STOREES1X_NS4_17SM90_U32x4_STSM_NENS4_39AutoVectorizingCopyWithAssumedAlignmentILi128EEEEEEvvEEEEvNT_6ParamsE,@function
        .size           _ZN7cutlass13device_kernelINS_4gemm6kernel13GemmUniversalIN4cute5tupleIJiiiiEEENS1_10collective13CollectiveMmaINS1_35MainloopSm100TmaUmmaWarpSpecializedILi6ELi2ELi4ENS5_IJNS4_1CILi1EEESB_SB_EEEEENS5_IJNSA_ILi64EEENSA_ILi256EEENSA_ILi32EEEEEENS_6half_tENS5_IJlSB_lEEESI_SJ_NS4_8TiledMMAINS4_8MMA_AtomIJNS4_20SM100_MMA_F16BF16_SSISI_SI_fLi64ELi256ELNS4_4UMMA5MajorE0ELSO_0ELNSN_7ScaleInE0ELSP_0EEEEEENS4_6LayoutISC_NS5_IJNSA_ILi0EEEST_ST_EEEEENS5_IJNS4_10UnderscoreESW_SW_EEEEENS4_13SM90_TMA_LOADENS4_14ComposedLayoutINS4_7SwizzleILi2ELi4ELi3EEENS4_18smem_ptr_flag_bitsILi16EEENSS_INS5_IJNSA_ILi8EEESG_EEENS5_IJSG_SB_EEEEEEEvNS4_8identityESZ_S19_vS1A_EENS_8epilogue10collective18CollectiveEpilogueINS1C_23Sm100TmaWarpSpecializedILi4ELi2ELi32ELb1ELb0EEEJSH_NS5_IJNSS_ISE_SB_EES1H_EEESI_SJ_SI_SJ_NS1C_6fusion15FusionCallbacksIS1G_NS1J_17LinearCombinationISI_fSI_fLNS_15FloatRoundStyleE2EEESH_S1I_JEEENS4_5SM1004TMEM4LOAD26SM100_TMEM_LOAD_16dp256b8xESZ_NS10_INS11_ILi3ELi4ELi3EEES14_NSS_INS5_IJS15_SE_EEENS5_IJSE_SB_EEEEEEENS4_17SM75_U32x4_LDSM_NENS4_14SM90_TMA_STOREES1X_NS4_17SM90_U32x4_STSM_NENS4_39AutoVectorizingCopyWithAssumedAlignmentILi128EEEEEEvvEEEEvNT_6ParamsE,(.L_x_182 - _ZN7cutlass13device_kernelINS_4gemm6kernel13GemmUniversalIN4cute5tupleIJiiiiEEENS1_10collective13CollectiveMmaINS1_35MainloopSm100TmaUmmaWarpSpecializedILi6ELi2ELi4ENS5_IJNS4_1CILi1EEESB_SB_EEEEENS5_IJNSA_ILi64EEENSA_ILi256EEENSA_ILi32EEEEEENS_6half_tENS5_IJlSB_lEEESI_SJ_NS4_8TiledMMAINS4_8MMA_AtomIJNS4_20SM100_MMA_F16BF16_SSISI_SI_fLi64ELi256ELNS4_4UMMA5MajorE0ELSO_0ELNSN_7ScaleInE0ELSP_0EEEEEENS4_6LayoutISC_NS5_IJNSA_ILi0EEEST_ST_EEEEENS5_IJNS4_10UnderscoreESW_SW_EEEEENS4_13SM90_TMA_LOADENS4_14ComposedLayoutINS4_7SwizzleILi2ELi4ELi3EEENS4_18smem_ptr_flag_bitsILi16EEENSS_INS5_IJNSA_ILi8EEESG_EEENS5_IJSG_SB_EEEEEEEvNS4_8identityESZ_S19_vS1A_EENS_8epilogue10collective18CollectiveEpilogueINS1C_23Sm100TmaWarpSpecializedILi4ELi2ELi32ELb1ELb0EEEJSH_NS5_IJNSS_ISE_SB_EES1H_EEESI_SJ_SI_SJ_NS1C_6fusion15FusionCallbacksIS1G_NS1J_17LinearCombinationISI_fSI_fLNS_15FloatRoundStyleE2EEESH_S1I_JEEENS4_5SM1004TMEM4LOAD26SM100_TMEM_LOAD_16dp256b8xESZ_NS10_INS11_ILi3ELi4ELi3EEES14_NSS_INS5_IJS15_SE_EEENS5_IJSE_SB_EEEEEEENS4_17SM75_U32x4_LDSM_NENS4_14SM90_TMA_STOREES1X_NS4_17SM90_U32x4_STSM_NENS4_39AutoVectorizingCopyWithAssumedAlignmentILi128EEEEEEvvEEEEvNT_6ParamsE)
        .other          _ZN7cutlass13device_kernelINS_4gemm6kernel13GemmUniversalIN4cute5tupleIJiiiiEEENS1_10collective13CollectiveMmaINS1_35MainloopSm100TmaUmmaWarpSpecializedILi6ELi2ELi4ENS5_IJNS4_1CILi1EEESB_SB_EEEEENS5_IJNSA_ILi64EEENSA_ILi256EEENSA_ILi32EEEEEENS_6half_tENS5_IJlSB_lEEESI_SJ_NS4_8TiledMMAINS4_8MMA_AtomIJNS4_20SM100_MMA_F16BF16_SSISI_SI_fLi64ELi256ELNS4_4UMMA5MajorE0ELSO_0ELNSN_7ScaleInE0ELSP_0EEEEEENS4_6LayoutISC_NS5_IJNSA_ILi0EEEST_ST_EEEEENS5_IJNS4_10UnderscoreESW_SW_EEEEENS4_13SM90_TMA_LOADENS4_14ComposedLayoutINS4_7SwizzleILi2ELi4ELi3EEENS4_18smem_ptr_flag_bitsILi16EEENSS_INS5_IJNSA_ILi8EEESG_EEENS5_IJSG_SB_EEEEEEEvNS4_8identityESZ_S19_vS1A_EENS_8epilogue10collective18CollectiveEpilogueINS1C_23Sm100TmaWarpSpecializedILi4ELi2ELi32ELb1ELb0EEEJSH_NS5_IJNSS_ISE_SB_EES1H_EEESI_SJ_SI_SJ_NS1C_6fusion15FusionCallbacksIS1G_NS1J_17LinearCombinationISI_fSI_fLNS_15FloatRoundStyleE2EEESH_S1I_JEEENS4_5SM1004TMEM4LOAD26SM100_TMEM_LOAD_16dp256b8xESZ_NS10_INS11_ILi3ELi4ELi3EEES14_NSS_INS5_IJS15_SE_EEENS5_IJSE_SB_EEEEEEENS4_17SM75_U32x4_LDSM_NENS4_14SM90_TMA_STOREES1X_NS4_17SM90_U32x4_STSM_NENS4_39AutoVectorizingCopyWithAssumedAlignmentILi128EEEEEEvvEEEEvNT_6ParamsE,@"STO_CUDA_ENTRY STV_DEFAULT"
_ZN7cutlass13device_kernelINS_4gemm6kernel13GemmUniversalIN4cute5tupleIJiiiiEEENS1_10collective13CollectiveMmaINS1_35MainloopSm100TmaUmmaWarpSpecializedILi6ELi2ELi4ENS5_IJNS4_1CILi1EEESB_SB_EEEEENS5_IJNSA_ILi64EEENSA_ILi256EEENSA_ILi32EEEEEENS_6half_tENS5_IJlSB_lEEESI_SJ_NS4_8TiledMMAINS4_8MMA_AtomIJNS4_20SM100_MMA_F16BF16_SSISI_SI_fLi64ELi256ELNS4_4UMMA5MajorE0ELSO_0ELNSN_7ScaleInE0ELSP_0EEEEEENS4_6LayoutISC_NS5_IJNSA_ILi0EEEST_ST_EEEEENS5_IJNS4_10UnderscoreESW_SW_EEEEENS4_13SM90_TMA_LOADENS4_14ComposedLayoutINS4_7SwizzleILi2ELi4ELi3EEENS4_18smem_ptr_flag_bitsILi16EEENSS_INS5_IJNSA_ILi8EEESG_EEENS5_IJSG_SB_EEEEEEEvNS4_8identityESZ_S19_vS1A_EENS_8epilogue10collective18CollectiveEpilogueINS1C_23Sm100TmaWarpSpecializedILi4ELi2ELi32ELb1ELb0EEEJSH_NS5_IJNSS_ISE_SB_EES1H_EEESI_SJ_SI_SJ_NS1C_6fusion15FusionCallbacksIS1G_NS1J_17LinearCombinationISI_fSI_fLNS_15FloatRoundStyleE2EEESH_S1I_JEEENS4_5SM1004TMEM4LOAD26SM100_TMEM_LOAD_16dp256b8xESZ_NS10_INS11_ILi3ELi4ELi3EEES14_NSS_INS5_IJS15_SE_EEENS5_IJSE_SB_EEEEEEENS4_17SM75_U32x4_LDSM_NENS4_14SM90_TMA_STOREES1X_NS4_17SM90_U32x4_STSM_NENS4_39AutoVectorizingCopyWithAssumedAlignmentILi128EEEEEEvvEEEEvNT_6ParamsE:
[----:B------:R-:W1:Y:S01]  /*0000*/  LDC R1, c[0x0][0x37c] ;  /* 0x0000df00ff017b82 */ /* 0x000e620000000800 */
[----:B------:R-:W2:Y:S01]  /*0010*/  S2R R101, SR_TID.X ;  /* 0x0000000000657919 */ /* 0x000ea20000002100 */
[----:B------:R-:W3:Y:S01]  /*0020*/  LDCU.64 UR4, c[0x0][0x890] ;  /* 0x00011200ff0477ac */ /* 0x000ee20008000a00 */
[----:B------:R-:W-:Y:S02]  /*0030*/  PRMT R88, RZ, 0x7610, R88 ;  /* 0x00007610ff587816 */ /* 0x000fe40000000058 */
[----:B------:R-:W-:Y:S01]  /*0040*/  ELECT P5, URZ, PT ;  /* 0x0000000000ff782f */ /* 0x000fe200038a0000 */
[----:B------:R-:W4:Y:S01]  /*0050*/  LDCU.64 UR46, c[0x0][0x358] ;  /* 0x00006b00ff2e77ac */ /* 0x000f220008000a00 */
[----:B---3--:R-:W-:-:S04]  /*0060*/  UISETP.NE.U32.AND UP0, UPT, UR4, URZ, UPT ;  /* 0x000000ff0400728c */ /* 0x008fc8000bf05070 */
[----:B------:R-:W-:Y:S01]  /*0070*/  UISETP.NE.AND.EX UP0, UPT, UR5, URZ, UPT, UP0 ;  /* 0x000000ff0500728c */ /* 0x000fe2000bf05300 */
[----:B--2---:R-:W-:-:S05]  /*0080*/  SHF.R.U32.HI R93, RZ, 0x5, R101 ;  /* 0x00000005ff5d7819 */ /* 0x004fca0000011665 */
[----:B------:R-:W2:Y:S02]  /*0090*/  SHFL.IDX PT, R0, R93, RZ, 0x1f ;  /* 0x00001fff5d007589 */ /* 0x000ea400000e0000 */
[----:B--2---:R-:W-:Y:S01]  /*00a0*/  R2UR UR8, R0 ;  /* 0x00000000000872ca */ /* 0x004fe200000e0000 */
[----:B-1--4-:R-:W-:-:S14]  /*00b0*/  BRA.U UP0, `(.L_x_0) ;  /* 0x00000001002c7547 */ /* 0x012fdc000b800000 */
[----:B------:R-:W1:Y:S02]  /*00c0*/  LDCU.64 UR6, c[0x0][0x888] ;  /* 0x00011100ff0677ac */ /* 0x000e640008000a00 */
[----:B-1----:R-:W-:-:S04]  /*00d0*/  UISETP.NE.U32.AND UP0, UPT, UR6, URZ, UPT ;  /* 0x000000ff0600728c */ /* 0x002fc8000bf05070 */
[----:B------:R-:W-:-:S09]  /*00e0*/  UISETP.NE.AND.EX UP0, UPT, UR7, URZ, UPT, UP0 ;  /* 0x000000ff0700728c */ /* 0x000fd2000bf05300 */
[----:B------:R-:W-:Y:S05]  /*00f0*/  BRA.U !UP0, `(.L_x_1) ;  /* 0x0000000108107547 */ /* 0x000fea000b800000 */
[----:B------:R-:W1:Y:S02]  /*0100*/  LDC.64 R2, c[0x0][0x888] ;  /* 0x00022200ff027b82 */ /* 0x000e640000000a00 */
[----:B-1----:R1:W5:Y:S01]  /*0110*/  LDG.E R49, desc[UR46][R2.64] ;  /* 0x0000002e02317981 */ /* 0x002362000c1e1900 */
[----:B------:R-:W-:Y:S01]  /*0120*/  HFMA2 R88, -RZ, RZ, 0, 5.9604644775390625e-08 ;  /* 0x00000001ff587431 */ /* 0x000fe200000001ff */
[----:B------:R-:W-:Y:S05]  /*0130*/  BRA `(.L_x_0) ;  /* 0x00000000000c7947 */ /* 0x000fea0003800000 */
.L_x_1:
[----:B------:R-:W1:Y:S01]  /*0140*/  LDCU UR6, c[0x0][0x880] ;  /* 0x00011000ff0677ac */ /* 0x000e620008000800 */
[----:B------:R-:W-:Y:S01]  /*0150*/  HFMA2 R88, -RZ, RZ, 0, 5.9604644775390625e-08 ;  /* 0x00000001ff587431 */ /* 0x000fe200000001ff */
[----:B-1----:R-:W-:-:S07]  /*0160*/  MOV R49, UR6 ;  /* 0x0000000600317c02 */ /* 0x002fce0008000f00 */
.L_x_0:
[----:B------:R-:W2:Y:S02]  /*0170*/  LDCU.64 UR6, c[0x0][0x8b0] ;  /* 0x00011600ff0677ac */ /* 0x000ea40008000a00 */
[----:B--2---:R-:W-:-:S04]  /*0180*/  UISETP.NE.U32.AND UP0, UPT, UR6, URZ, UPT ;  /* 0x000000ff0600728c */ /* 0x004fc8000bf05070 */
[----:B------:R-:W-:-:S09]  /*0190*/  UISETP.NE.AND.EX UP0, UPT, UR7, URZ, UPT, UP0 ;  /* 0x000000ff0700728c */ /* 0x000fd2000bf05300 */
[----:B------:R-:W-:Y:S05]  /*01a0*/  BRA.U UP0, `(.L_x_2) ;  /* 0x0000000100247547 */ /* 0x000fea000b800000 */
[----:B------:R-:W2:Y:S02]  /*01b0*/  LDCU.64 UR6, c[0x0][0x8a8] ;  /* 0x00011500ff0677ac */ /* 0x000ea40008000a00 */
[----:B--2---:R-:W-:-:S04]  /*01c0*/  UISETP.NE.U32.AND UP0, UPT, UR6, URZ, UPT ;  /* 0x000000ff0600728c */ /* 0x004fc8000bf05070 */
[----:B------:R-:W-:-:S09]  /*01d0*/  UISETP.NE.AND.EX UP0, UPT, UR7, URZ, UPT, UP0 ;  /* 0x000000ff0700728c */ /* 0x000fd2000bf05300 */
[----:B------:R-:W-:Y:S05]  /*01e0*/  BRA.U !UP0, `(.L_x_3) ;  /* 0x00000001080c7547 */ /* 0x000fea000b800000 */
[----:B-1----:R-:W1:Y:S02]  /*01f0*/  LDC.64 R2, c[0x0][0x8a8] ;  /* 0x00022a00ff027b82 */ /* 0x002e640000000a00 */
[----:B-1----:R2:W5:Y:S01]  /*0200*/  LDG.E R47, desc[UR46][R2.64] ;  /* 0x0000002e022f7981 */ /* 0x002562000c1e1900 */
[----:B------:R-:W-:Y:S05]  /*0210*/  BRA `(.L_x_2) ;  /* 0x0000000000087947 */ /* 0x000fea0003800000 */
.L_x_3:
[----:B------:R-:W2:Y:S02]  /*0220*/  LDCU UR6, c[0x0][0x8a0] ;  /* 0x00011400ff0677ac */ /* 0x000ea40008000800 */
[----:B--2---:R-:W-:Y:S02]  /*0230*/  MOV R47, UR6 ;  /* 0x00000006002f7c02 */ /* 0x004fe40008000f00 */
.L_x_2:
[----:B------:R-:W-:Y:S01]  /*0240*/  IMAD.U32 R0, RZ, RZ, UR8 ;  /* 0x00000008ff007e24 */ /* 0x000fe2000f8e00ff */
[----:B------:R-:W-:Y:S04]  /*0250*/  BSSY.RECONVERGENT B0, `(.L_x_4) ;  /* 0x000000c000007945 */ /* 0x000fe80003800200 */
[C---:B------:R-:W-:Y:S02]  /*0260*/  ISETP.NE.OR P1, PT, R0.reuse, 0x1, !P5 ;  /* 0x000000010000780c */ /* 0x040fe40006f25670 */
[----:B------:R-:W-:-:S11]  /*0270*/  ISETP.NE.OR P0, PT, R0, 0x3, !P5 ;  /* 0x000000030000780c */ /* 0x000fd60006f05670 */
[----:B------:R-:W-:Y:S05]  /*0280*/  @P1 BRA `(.L_x_5) ;  /* 0x0000000000201947 */ /* 0x000fea0003800000 */
[----:B------:R-:W3:Y:S02]  /*0290*/  LDCU.64 UR6, c[0x0][0x348] ;  /* 0x00006900ff0677ac */ /* 0x000ee40008000a00 */
[----:B---3--:R-:W-:Y:S02]  /*02a0*/  UIADD3 UR10, UP1, UPT, UR6, 0x80, URZ ;  /* 0x00000080060a7890 */ /* 0x008fe4000ff3e0ff */
[----:B------:R-:W-:Y:S02]  /*02b0*/  UIADD3 UR6, UP0, UPT, UR6, 0x180, URZ ;  /* 0x0000018006067890 */ /* 0x000fe4000ff1e0ff */
[----:B------:R-:W-:Y:S02]  /*02c0*/  UIADD3.X UR11, UPT, UPT, URZ, UR7, URZ, UP1, !UPT ;  /* 0x00000007ff0b7290 */ /* 0x000fe40008ffe4ff */
[----:B------:R-:W-:-:S07]  /*02d0*/  UIADD3.X UR7, UPT, UPT, URZ, UR7, URZ, UP0, !UPT ;  /* 0x00000007ff077290 */ /* 0x000fce00087fe4ff */
[----:B------:R3:W-:Y:S02]  /*02e0*/  UTMACCTL.PF [UR10] ;  /* 0x000000000a0079b9 */ /* 0x0007e40008040000 */
[----:B------:R3:W-:Y:S02]  /*02f0*/  UTMACCTL.PF [UR6] ;  /* 0x00000000060079b9 */ /* 0x0007e40008040000 */
[----:B---3--:R-:W-:Y:S01]  /*0300*/  NOP ;  /* 0x0000000000007918 */ /* 0x008fe20000000000 */
.L_x_5:
[----:B------:R-:W-:Y:S05]  /*0310*/  BSYNC.RECONVERGENT B0 ;  /* 0x0000000000007941 */ /* 0x000fea0003800200 */
.L_x_4:
[----:B------:R-:W-:Y:S04]  /*0320*/  BSSY.RECONVERGENT B0, `(.L_x_6) ;  /* 0x000000a000007945 */ /* 0x000fe80003800200 */
        /* <DEDUP_REMOVED lines=9> */
.L_x_7:
[----:B------:R-:W-:Y:S05]  /*03c0*/  BSYNC.RECONVERGENT B0 ;  /* 0x0000000000007941 */ /* 0x000fea0003800200 */
.L_x_6:
[----:B------:R-:W3:Y:S01]  /*03d0*/  LDCU.64 UR6, c[0x0][0x888] ;  /* 0x00011100ff0677ac */ /* 0x000ee20008000a00 */
[----:B------:R-:W-:Y:S02]  /*03e0*/  UISETP.EQ.U32.AND UP1, UPT, UR4, URZ, UPT ;  /* 0x000000ff0400728c */ /* 0x000fe4000bf22070 */
[----:B------:R-:W-:Y:S02]  /*03f0*/  UPLOP3.LUT UP2, UPT, UPT, UPT, UPT, 0x80, 0x8 ;  /* 0x000000000008789c */ /* 0x000fe40003f4f070 */
[----:B---3--:R-:W-:-:S04]  /*0400*/  UISETP.NE.U32.AND UP0, UPT, UR6, URZ, UPT ;  /* 0x000000ff0600728c */ /* 0x008fc8000bf05070 */
[----:B------:R-:W-:-:S04]  /*0410*/  UISETP.NE.AND.EX UP0, UPT, UR7, URZ, UPT, UP0 ;  /* 0x000000ff0700728c */ /* 0x000fc8000bf05300 */
[----:B------:R-:W-:-:S04]  /*0420*/  UISETP.EQ.OR.EX UP3, UPT, UR5, URZ, !UP0, UP1 ;  /* 0x000000ff0500728c */ /* 0x000fc8000c762710 */
[----:B------:R-:W-:-:S05]  /*0430*/  UP2UR UR50, UPR, URZ, 0x8 ;  /* 0x00000008ff327883 */ /* 0x000fca0008000000 */
[----:B------:R-:W-:Y:S07]  /*0440*/  BRA.U !UP3, `(.L_x_8) ;  /* 0x000000010b207547 */ /* 0x000fee000b800000 */
[----:B------:R-:W-:Y:S01]  /*0450*/  UISETP.NE.U32.AND UP2, UPT, UR4, URZ, UPT ;  /* 0x000000ff0400728c */ /* 0x000fe2000bf45070 */
[----:B-----5:R-:W-:Y:S01]  /*0460*/  FSETP.NEU.AND P0, PT, R49, RZ, PT ;  /* 0x000000ff3100720b */ /* 0x020fe20003f0d000 */
[----:B------:R-:W-:Y:S02]  /*0470*/  USEL UR4, URZ, 0xffffffff, UP0 ;  /* 0xffffffffff047887 */ /* 0x000fe40008000000 */
[----:B------:R-:W-:-:S10]  /*0480*/  UISETP.NE.AND.EX UP2, UPT, UR5, URZ, UPT, UP2 ;  /* 0x000000ff0500728c */ /* 0x000fd4000bf45320 */
[----:B------:R-:W-:Y:S01]  /*0490*/  VOTEU.ANY UP1, P0 ;  /* 0x0000000000ff7886 */ /* 0x000fe20000020100 */
[----:B------:R-:W-:-:S04]  /*04a0*/  @!UP2 USEL UR4, URZ, 0xffffffff, UP1 ;  /* 0xffffffffff04a887 */ /* 0x000fc80008800000 */
[----:B------:R-:W-:-:S04]  /*04b0*/  ULOP3.LUT UR4, UR4, 0x1, URZ, 0xc0, !UPT ;  /* 0x0000000104047892 */ /* 0x000fc8000f8ec0ff */
[----:B------:R-:W-:-:S11]  /*04c0*/  UISETP.NE.U32.AND UP2, UPT, UR4, 0x1, UPT ;  /* 0x000000010400788c */ /* 0x000fd6000bf45070 */
.L_x_8:
[----:B-12---:R-:W1:Y:S01]  /*04d0*/  SHFL.IDX PT, R2, R93, RZ, 0x1f ;  /* 0x00001fff5d027589 */ /* 0x006e6200000e0000 */
[----:B------:R-:W-:-:S04]  /*04e0*/  UISETP.NE.AND UP1, UPT, UR8, 0x2, UPT ;  /* 0x000000020800788c */ /* 0x000fc8000bf25270 */
[----:B------:R-:W-:Y:S01]  /*04f0*/  USEL UR6, URZ, 0x1, UP1 ;  /* 0x00000001ff067887 */ /* 0x000fe20008800000 */
[----:B-1----:R-:W-:-:S13]  /*0500*/  ISETP.NE.AND P0, PT, R2, RZ, PT ;  /* 0x000000ff0200720c */ /* 0x002fda0003f05270 */
[----:B------:R-:W-:Y:S05]  /*0510*/  @P0 BRA `(.L_x_9) ;  /* 0x0000000000580947 */ /* 0x000fea0003800000 */
[----:B------:R-:W1:Y:S01]  /*0520*/  S2UR UR5, SR_CgaCtaId ;  /* 0x00000000000579c3 */ /* 0x000e620000008800 */
[----:B------:R-:W-:Y:S01]  /*0530*/  UMOV UR7, 0x400 ;  /* 0x0000040000077882 */ /* 0x000fe20000000000 */
[----:B------:R-:W-:Y:S01]  /*0540*/  UMOV UR4, 0x1 ;  /* 0x0000000100047882 */ /* 0x000fe20000000000 */
[----:B------:R-:W-:Y:S01]  /*0550*/  ELECT P0, URZ, PT ;  /* 0x0000000000ff782f */ /* 0x000fe20003800000 */
[----:B------:R-:W-:-:S04]  /*0560*/  UIADD3 UR10, UPT, UPT, -UR4, 0x100000, URZ ;  /* 0x00100000040a7890 */ /* 0x000fc8000fffe1ff */
[----:B------:R-:W-:Y:S02]  /*0570*/  USHF.L.U32 UR11, UR10, 0xb, URZ ;  /* 0x0000000b0a0b7899 */ /* 0x000fe400080006ff */
[----:B------:R-:W-:Y:S02]  /*0580*/  USHF.L.U32 UR10, UR10, 0x1, URZ ;  /* 0x000000010a0a7899 */ /* 0x000fe400080006ff */
[----:B-1----:R-:W-:Y:S01]  /*0590*/  ULEA UR5, UR5, UR7, 0x18 ;  /* 0x0000000705057291 */ /* 0x002fe2000f8ec0ff */
[----:B------:R-:W1:Y:S11]  /*05a0*/  FENCE.VIEW.ASYNC.S ;  /* 0x00000000000073c6 */ /* 0x000e760000000000 */
[----:B-1----:R1:W2:Y:S01]  /*05b0*/  SYNCS.EXCH.64 URZ, [UR5], UR10 ;  /* 0x0000000a05ff75b2 */ /* 0x0022a20008000100 */
[----:B------:R1:W3:Y:S01]  /*05c0*/  SYNCS.EXCH.64 URZ, [UR5+0x30], UR10 ;  /* 0x0000300a05ff75b2 */ /* 0x0002e20008000100 */
[----:B------:R1:W4:Y:S01]  /*05d0*/  SYNCS.EXCH.64 URZ, [UR5+0x8], UR10 ;  /* 0x0000080a05ff75b2 */ /* 0x0003220008000100 */
[----:B------:R1:W1:Y:S01]  /*05e0*/  SYNCS.EXCH.64 URZ, [UR5+0x38], UR10 ;  /* 0x0000380a05ff75b2 */ /* 0x0002620008000100 */
        /* <DEDUP_REMOVED lines=8> */
[----:B------:R-:W-:Y:S01]  /*0670*/  NOP ;  /* 0x0000000000007918 */ /* 0x000fe20000000000 */
.L_x_9:
[----:B------:R-:W2:Y:S01]  /*0680*/  SHFL.IDX PT, R2, R93, RZ, 0x1f ;  /* 0x00001fff5d027589 */ /* 0x000ea200000e0000 */
[----:B------:R-:W-:Y:S01]  /*0690*/  NOP ;  /* 0x0000000000007918 */ /* 0x000fe20000000000 */
[----:B--2---:R-:W-:-:S13]  /*06a0*/  ISETP.NE.AND P0, PT, R2, 0x1, PT ;  /* 0x000000010200780c */ /* 0x004fda0003f05270 */
[----:B------:R-:W-:Y:S05]  /*06b0*/  @P0 BRA `(.L_x_10) ;  /* 0x0000000000580947 */ /* 0x000fea0003800000 */
[----:B------:R-:W2:Y:S01]  /*06c0*/  S2UR UR7, SR_CgaCtaId ;  /* 0x00000000000779c3 */ /* 0x000ea20000008800 */
[----:B------:R-:W-:Y:S01]  /*06d0*/  UMOV UR9, 0x400 ;  /* 0x0000040000097882 */ /* 0x000fe20000000000 */
[----:B-1----:R-:W-:Y:S01]  /*06e0*/  UMOV UR5, 0x20 ;  /* 0x0000002000057882 */ /* 0x002fe20000000000 */
[----:B------:R-:W-:Y:S01]  /*06f0*/  UMOV UR4, 0x80 ;  /* 0x0000008000047882 */ /* 0x000fe20000000000 */
[----:B------:R-:W-:-:S04]  /*0700*/  UIADD3 UR10, UPT, UPT, -UR5, 0x100000, URZ ;  /* 0x00100000050a7890 */ /* 0x000fc8000fffe1ff */
[----:B------:R-:W-:Y:S02]  /*0710*/  USHF.L.U32 UR11, UR10, 0xb, URZ ;  /* 0x0000000b0a0b7899 */ /* 0x000fe400080006ff */
[----:B------:R-:W-:Y:S02]  /*0720*/  USHF.L.U32 UR10, UR10, 0x1, URZ ;  /* 0x000000010a0a7899 */ /* 0x000fe400080006ff */
[----:B------:R-:W-:-:S04]  /*0730*/  UIADD3 UR4, UPT, UPT, -UR4, 0x100000, URZ ;  /* 0x0010000004047890 */ /* 0x000fc8000fffe1ff */
[----:B------:R-:W-:Y:S02]  /*0740*/  USHF.L.U32 UR5, UR4, 0xb, URZ ;  /* 0x0000000b04057899 */ /* 0x000fe400080006ff */
[----:B------:R-:W-:Y:S01]  /*0750*/  USHF.L.U32 UR4, UR4, 0x1, URZ ;  /* 0x0000000104047899 */ /* 0x000fe200080006ff */
[----:B------:R-:W-:Y:S01]  /*0760*/  ELECT P0, URZ, PT ;  /* 0x0000000000ff782f */ /* 0x000fe20003800000 */
[----:B--2---:R-:W-:Y:S01]  /*0770*/  ULEA UR7, UR7, UR9, 0x18 ;  /* 0x0000000907077291 */ /* 0x004fe2000f8ec0ff */
[----:B------:R-:W1:Y:S11]  /*0780*/  FENCE.VIEW.ASYNC.S ;  /* 0x00000000000073c6 */ /* 0x000e760000000000 */
[----:B-1----:R2:W1:Y:S01]  /*0790*/  SYNCS.EXCH.64 URZ, [UR7+0x60], UR10 ;  /* 0x0000600a07ff75b2 */ /* 0x0024620008000100 */
[----:B------:R2:W1:Y:S01]  /*07a0*/  SYNCS.EXCH.64 URZ, [UR7+0x80], UR4 ;  /* 0x0000800407ff75b2 */ /* 0x0004620008000100 */
[----:B------:R2:W1:Y:S01]  /*07b0*/  SYNCS.EXCH.64 URZ, [UR7+0x68], UR10 ;  /* 0x0000680a07ff75b2 */ /* 0x0004620008000100 */
[----:B------:R2:W1:Y:S01]  /*07c0*/  SYNCS.EXCH.64 URZ, [UR7+0x88], UR4 ;  /* 0x0000880407ff75b2 */ /* 0x0004620008000100 */
[----:B------:R2:W1:Y:S01]  /*07d0*/  SYNCS.EXCH.64 URZ, [UR7+0x70], UR10 ;  /* 0x0000700a07ff75b2 */ /* 0x0004620008000100 */
[----:B------:R2:W1:Y:S01]  /*07e0*/  SYNCS.EXCH.64 URZ, [UR7+0x90], UR4 ;  /* 0x0000900407ff75b2 */ /* 0x0004620008000100 */
[----:B------:R2:W1:Y:S01]  /*07f0*/  SYNCS.EXCH.64 URZ, [UR7+0x78], UR10 ;  /* 0x0000780a07ff75b2 */ /* 0x0004620008000100 */
[----:B------:R2:W1:Y:S02]  /*0800*/  SYNCS.EXCH.64 URZ, [UR7+0x98], UR4 ;  /* 0x0000980407ff75b2 */ /* 0x0004640008000100 */
[----:B--2---:R-:W-:Y:S01]  /*0810*/  NOP ;  /* 0x0000000000007918 */ /* 0x004fe20000000000 */
.L_x_10:
[----:B------:R-:W2:Y:S01]  /*0820*/  SHFL.IDX PT, R2, R93, RZ, 0x1f ;  /* 0x00001fff5d027589 */ /* 0x000ea200000e0000 */
[----:B------:R-:W-:Y:S01]  /*0830*/  NOP ;  /* 0x0000000000007918 */ /* 0x000fe20000000000 */
[----:B--2---:R-:W-:-:S13]  /*0840*/  ISETP.NE.AND P0, PT, R2, 0x3, PT ;  /* 0x000000030200780c */ /* 0x004fda0003f05270 */
[----:B------:R-:W-:Y:S05]  /*0850*/  @P0 BRA `(.L_x_11) ;  /* 0x0000000000300947 */ /* 0x000fea0003800000 */
[----:B-1----:R-:W1:Y:S01]  /*0860*/  S2UR UR5, SR_CgaCtaId ;  /* 0x00000000000579c3 */ /* 0x002e620000008800 */
        /* <DEDUP_REMOVED lines=8> */
[----:B-1----:R2:W1:Y:S01]  /*08f0*/  SYNCS.EXCH.64 URZ, [UR5+0xa0], UR10 ;  /* 0x0000a00a05ff75b2 */ /* 0x0024620008000100 */
[----:B------:R2:W1:Y:S02]  /*0900*/  SYNCS.EXCH.64 URZ, [UR5+0xa8], UR10 ;  /* 0x0000a80a05ff75b2 */ /* 0x0004640008000100 */
[----:B--2---:R-:W-:Y:S01]  /*0910*/  NOP ;  /* 0x0000000000007918 */ /* 0x004fe20000000000 */
.L_x_11:
[----:B------:R-:W2:Y:S01]  /*0920*/  SHFL.IDX PT, R2, R93, RZ, 0x1f ;  /* 0x00001fff5d027589 */ /* 0x000ea200000e0000 */
[----:B------:R-:W-:Y:S01]  /*0930*/  NOP ;  /* 0x0000000000007918 */ /* 0x000fe20000000000 */
[----:B--2---:R-:W-:-:S13]  /*0940*/  ISETP.NE.AND P0, PT, R2, 0x4, PT ;  /* 0x000000040200780c */ /* 0x004fda0003f05270 */
[----:B------:R-:W-:Y:S05]  /*0950*/  @P0 BRA `(.L_x_12) ;  /* 0x00000000004c0947 */ /* 0x000fea0003800000 */
[----:B-1----:R-:W1:Y:S01]  /*0960*/  S2UR UR5, SR_CgaCtaId ;  /* 0x00000000000579c3 */ /* 0x002e620000008800 */
[----:B------:R-:W-:Y:S01]  /*0970*/  UMOV UR9, 0x100 ;  /* 0x0000010000097882 */ /* 0x000fe20000000000 */
[----:B------:R-:W-:Y:S01]  /*0980*/  UMOV UR7, 0x400 ;  /* 0x0000040000077882 */ /* 0x000fe20000000000 */
[----:B------:R-:W-:Y:S01]  /*0990*/  USEL UR9, UR9, 0xe0, UP2 ;  /* 0x000000e009097887 */ /* 0x000fe20009000000 */
[----:B------:R-:W-:Y:S01]  /*09a0*/  UMOV UR4, 0x1 ;  /* 0x0000000100047882 */ /* 0x000fe20000000000 */
[----:B------:R-:W-:Y:S01]  /*09b0*/  ELECT P0, URZ, PT ;  /* 0x0000000000ff782f */ /* 0x000fe20003800000 */
[----:B------:R-:W-:-:S04]  /*09c0*/  UIADD3 UR10, UPT, UPT, -UR4, 0x100000, URZ ;  /* 0x00100000040a7890 */ /* 0x000fc8000fffe1ff */
[----:B------:R-:W-:Y:S02]  /*09d0*/  USHF.L.U32 UR11, UR10, 0xb, URZ ;  /* 0x0000000b0a0b7899 */ /* 0x000fe400080006ff */
[----:B------:R-:W-:Y:S02]  /*09e0*/  USHF.L.U32 UR10, UR10, 0x1, URZ ;  /* 0x000000010a0a7899 */ /* 0x000fe400080006ff */
[----:B------:R-:W-:-:S04]  /*09f0*/  UIADD3 UR12, UPT, UPT, -UR9, 0x100000, URZ ;  /* 0x00100000090c7890 */ /* 0x000fc8000fffe1ff */
[----:B------:R-:W-:Y:S02]  /*0a00*/  USHF.L.U32 UR13, UR12, 0xb, URZ ;  /* 0x0000000b0c0d7899 */ /* 0x000fe400080006ff */
[----:B------:R-:W-:Y:S02]  /*0a10*/  USHF.L.U32 UR12, UR12, 0x1, URZ ;  /* 0x000000010c0c7899 */ /* 0x000fe400080006ff */
[----:B-1----:R-:W-:Y:S01]  /*0a20*/  ULEA UR5, UR5, UR7, 0x18 ;  /* 0x0000000705057291 */ /* 0x002fe2000f8ec0ff */
[----:B------:R-:W1:Y:S11]  /*0a30*/  FENCE.VIEW.ASYNC.S ;  /* 0x00000000000073c6 */ /* 0x000e760000000000 */
[----:B-1----:R2:W1:Y:S01]  /*0a40*/  SYNCS.EXCH.64 URZ, [UR5+0xb0], UR10 ;  /* 0x0000b00a05ff75b2 */ /* 0x0024620008000100 */
[----:B------:R2:W1:Y:S01]  /*0a50*/  SYNCS.EXCH.64 URZ, [UR5+0xc0], UR12 ;  /* 0x0000c00c05ff75b2 */ /* 0x0004620008000100 */
[----:B------:R2:W1:Y:S01]  /*0a60*/  SYNCS.EXCH.64 URZ, [UR5+0xb8], UR10 ;  /* 0x0000b80a05ff75b2 */ /* 0x0004620008000100 */
[----:B------:R2:W1:Y:S02]  /*0a70*/  SYNCS.EXCH.64 URZ, [UR5+0xc8], UR12 ;  /* 0x0000c80c05ff75b2 */ /* 0x0004640008000100 */
[----:B--2---:R-:W-:Y:S01]  /*0a80*/  NOP ;  /* 0x0000000000007918 */ /* 0x004fe20000000000 */
.L_x_12:
        /* <DEDUP_REMOVED lines=26> */
.L_x_13:
        /* <DEDUP_REMOVED lines=18> */
.L_x_14:
[----:B-1----:R-:W1:Y:S01]  /*0d50*/  S2UR UR5, SR_CTAID.X ;  /* 0x00000000000579c3 */ /* 0x002e620000002500 */
[----:B------:R-:W-:-:S05]  /*0d60*/  CS2R.32 R87, SR_CgaSize ;  /* 0x0000000000577805 */ /* 0x000fca0000008a00 */
[----:B------:R-:W-:-:S05]  /*0d70*/  IMAD R87, R87, -0xa0, RZ ;  /* 0xffffff6057577824 */ /* 0x000fca00078e02ff */
[----:B------:R-:W-:-:S14]  /*0d80*/  R2UR UR9, R87 ;  /* 0x00000000570972ca */ /* 0x000fdc00000e0000 */
[----:B------:R-:W2:Y:S01]  /*0d90*/  LDCU UR9, c[0x0][UR9+0x2b0] ;  /* 0x00005600090977ac */ /* 0x000ea20008000800 */
[----:B------:R-:W-:Y:S01]  /*0da0*/  NOP ;  /* 0x0000000000007918 */ /* 0x000fe20000000000 */
[----:B------:R-:W-:-:S05]  /*0db0*/  CS2R.32 R87, SR_CgaSize ;  /* 0x0000000000577805 */ /* 0x000fca0000008a00 */
[----:B------:R-:W-:-:S05]  /*0dc0*/  IMAD R87, R87, -0xa0, RZ ;  /* 0xffffff6057577824 */ /* 0x000fca00078e02ff */
[----:B------:R-:W-:-:S14]  /*0dd0*/  R2UR UR7, R87 ;  /* 0x00000000570772ca */ /* 0x000fdc00000e0000 */
[----:B------:R-:W3:Y:S01]  /*0de0*/  LDCU UR7, c[0x0][UR7+0x2b4] ;  /* 0x00005680070777ac */ /* 0x000ee20008000800 */
[----:B------:R-:W4:Y:S08]  /*0df0*/  S2UR UR4, SR_CTAID.Y ;  /* 0x00000000000479c3 */ /* 0x000f300000002600 */
[----:B------:R-:W3:Y:S01]  /*0e00*/  LDC R10, c[0x0][0xb24] ;  /* 0x0002c900ff0a7b82 */ /* 0x000ee20000000800 */
[----:B-1----:R-:W-:-:S02]  /*0e10*/  I2FP.F32.U32 R87, UR5 ;  /* 0x0000000500577c45 */ /* 0x002fc40008201000 */
[----:B------:R-:W-:-:S05]  /*0e20*/  CS2R.32 R3, SR_CgaSize ;  /* 0x0000000000037805 */ /* 0x000fca0000008a00 */
[----:B------:R-:W-:-:S06]  /*0e30*/  IMAD R3, R3, -0xa0, RZ ;  /* 0xffffff6003037824 */ /* 0x000fcc00078e02ff */
[----:B------:R-:W1:Y:S01]  /*0e40*/  LDC R3, c[0x0][R3+0x2a0] ;  /* 0x0000a80003037b82 */ /* 0x000e620000000800 */
[----:B------:R-:W-:Y:S01]  /*0e50*/  MOV R15, UR5 ;  /* 0x00000005000f7c02 */ /* 0x000fe20008000f00 */
[----:B--2---:R-:W-:Y:S01]  /*0e60*/  FMUL R87, R87, UR9 ;  /* 0x0000000957577c20 */ /* 0x004fe20008400000 */
[----:B----4-:R-:W-:Y:S02]  /*0e70*/  I2FP.F32.U32 R86, UR4 ;  /* 0x0000000400567c45 */ /* 0x010fe40008201000 */
[----:B------:R-:W-:-:S05]  /*0e80*/  CS2R.32 R2, SR_CgaSize ;  /* 0x0000000000027805 */ /* 0x000fca0000008a00 */
[----:B------:R-:W-:-:S06]  /*0e90*/  IMAD R2, R2, -0xa0, RZ ;  /* 0xffffff6002027824 */ /* 0x000fcc00078e02ff */
[----:B------:R-:W2:Y:S01]  /*0ea0*/  LDC R2, c[0x0][R2+0x2a4] ;  /* 0x0000a90002027b82 */ /* 0x000ea20000000800 */
[----:B------:R-:W-:Y:S01]  /*0eb0*/  MOV R14, UR4 ;  /* 0x00000004000e7c02 */ /* 0x000fe20008000f00 */
[----:B------:R-:W4:Y:S01]  /*0ec0*/  F2I.U32.TRUNC.NTZ R87, R87 ;  /* 0x0000005700577305 */ /* 0x000f22000020f000 */
[----:B---3--:R-:W-:-:S05]  /*0ed0*/  FMUL R86, R86, UR7 ;  /* 0x0000000756567c20 */ /* 0x008fca0008400000 */
[----:B------:R-:W-:Y:S01]  /*0ee0*/  BAR.SYNC.DEFER_BLOCKING 0x0 ;  /* 0x0000000000007b1d */ /* 0x000fe20000010000 */
[----:B------:R-:W-:-:S05]  /*0ef0*/  ISETP.GE.AND P0, PT, R10, 0x1, PT ;  /* 0x000000010a00780c */ /* 0x000fca0003f06270 */
[----:B------:R-:W3:Y:S02]  /*0f00*/  F2I.U32.TRUNC.NTZ R86, R86 ;  /* 0x0000005600567305 */ /* 0x000ee4000020f000 */
[----:B------:R-:W2:Y:S01]  /*0f10*/  S2UR UR36, SR_CTAID.Z ;  /* 0x00000000002479c3 */ /* 0x000ea20000002700 */
[----:B----4-:R-:W-:-:S05]  /*0f20*/  IADD3 R87, PT, PT, -R87, RZ, RZ ;  /* 0x000000ff57577210 */ /* 0x010fca0007ffe1ff */
[----:B-1----:R-:W-:Y:S01]  /*0f30*/  IMAD R87, R3, R87, UR5 ;  /* 0x0000000503577e24 */ /* 0x002fe2000f8e0257 */
[----:B---3--:R-:W-:-:S05]  /*0f40*/  IADD3 R86, PT, PT, -R86, RZ, RZ ;  /* 0x000000ff56567210 */ /* 0x008fca0007ffe1ff */
[----:B--2---:R-:W-:Y:S01]  /*0f50*/  IMAD R86, R2, R86, UR4 ;  /* 0x0000000402567e24 */ /* 0x004fe2000f8e0256 */
[----:B------:R-:W-:Y:S06]  /*0f60*/  @!P0 BRA `(.L_x_15) ;  /* 0x0000000000b88947 */ /* 0x000fec0003800000 */
[----:B------:R-:W1:Y:S01]  /*0f70*/  LDC.64 R4, c[0x0][0xb18] ;  /* 0x0002c600ff047b82 */ /* 0x000e620000000a00 */
[----:B------:R-:W-:-:S07]  /*0f80*/  ISETP.NE.AND P0, PT, R10, 0x1, PT ;  /* 0x000000010a00780c */ /* 0x000fce0003f05270 */
[----:B------:R-:W2:Y:S08]  /*0f90*/  LDC R9, c[0x0][0xb0c] ;  /* 0x0002c300ff097b82 */ /* 0x000eb00000000800 */
[----:B------:R-:W3:Y:S08]  /*0fa0*/  LDC R12, c[0x0][0x370] ;  /* 0x0000dc00ff0c7b82 */ /* 0x000ef00000000800 */
[----:B------:R-:W4:Y:S01]  /*0fb0*/  LDC R11, c[0x0][0x374] ;  /* 0x0000dd00ff0b7b82 */ /* 0x000f220000000800 */
[----:B-1----:R-:W-:-:S07]  /*0fc0*/  ISETP.NE.AND P1, PT, R4, 0x1, PT ;  /* 0x000000010400780c */ /* 0x002fce0003f25270 */
[----:B------:R-:W3:Y:S01]  /*0fd0*/  LDC.64 R6, c[0x0][0xb10] ;  /* 0x0002c400ff067b82 */ /* 0x000ee20000000a00 */
[----:B--2---:R-:W-:-:S07]  /*0fe0*/  ISETP.NE.AND P2, PT, R9, 0x1, PT ;  /* 0x000000010900780c */ /* 0x004fce0003f45270 */
[----:B------:R-:W1:Y:S08]  /*0ff0*/  LDC R8, c[0x0][0xb20] ;  /* 0x0002c800ff087b82 */ /* 0x000e700000000800 */
[----:B------:R-:W2:Y:S01]  /*1000*/  LDC.64 R2, c[0x0][0xb28] ;  /* 0x0002ca00ff027b82 */ /* 0x000ea20000000a00 */
[----:B----4-:R-:W-:-:S04]  /*1010*/  IMAD.HI.U32 R13, R11, R5, RZ ;  /* 0x000000050b0d7227 */ /* 0x010fc800078e00ff */
[----:B------:R-:W-:-:S04]  /*1020*/  IMAD.HI.U32 R5, R14, R5, RZ ;  /* 0x000000050e057227 */ /* 0x000fc800078e00ff */
[----:B---3--:R-:W-:-:S05]  /*1030*/  IMAD.HI.U32 R16, R12, R6, RZ ;  /* 0x000000060c107227 */ /* 0x008fca00078e00ff */
[-C--:B------:R-:W-:Y:S01]  /*1040*/  @P2 SHF.R.U32.HI R12, RZ, R7.reuse, R16 ;  /* 0x00000007ff0c2219 */ /* 0x080fe20000011610 */
[----:B------:R-:W-:Y:S01]  /*1050*/  IMAD.HI.U32 R16, R15, R6, RZ ;  /* 0x000000060f107227 */ /* 0x000fe200078e00ff */
[-C--:B-1----:R-:W-:Y:S02]  /*1060*/  @P1 SHF.R.U32.HI R11, RZ, R8.reuse, R13 ;  /* 0x00000008ff0b1219 */ /* 0x082fe4000001160d */
[----:B------:R-:W-:Y:S02]  /*1070*/  SHF.R.U32.HI R5, RZ, R8, R5 ;  /* 0x00000008ff057219 */ /* 0x000fe40000011605 */
[----:B------:R-:W-:Y:S02]  /*1080*/  SHF.R.U32.HI R16, RZ, R7, R16 ;  /* 0x00000007ff107219 */ /* 0x000fe40000011610 */
[----:B------:R-:W-:Y:S01]  /*1090*/  SEL R5, R14, R5, !P1 ;  /* 0x000000050e057207 */ /* 0x000fe20004800000 */
[----:B--2---:R-:W-:Y:S01]  /*10a0*/  IMAD.HI.U32 R13, R11, R2, RZ ;  /* 0x000000020b0d7227 */ /* 0x004fe200078e00ff */
[----:B------:R-:W-:-:S03]  /*10b0*/  SEL R16, R15, R16, !P2 ;  /* 0x000000100f107207 */ /* 0x000fc60005000000 */
[----:B------:R-:W-:Y:S01]  /*10c0*/  IMAD.HI.U32 R6, R12, R2, RZ ;  /* 0x000000020c067227 */ /* 0x000fe200078e00ff */
[----:B------:R-:W-:-:S04]  /*10d0*/  @P0 SHF.R.U32.HI R11, RZ, R3, R13 ;  /* 0x00000003ff0b0219 */ /* 0x000fc8000001160d */
[----:B------:R-:W-:Y:S01]  /*10e0*/  @P0 SHF.R.U32.HI R12, RZ, R3, R6 ;  /* 0x00000003ff0c0219 */ /* 0x000fe20000011606 */
[----:B------:R-:W-:-:S04]  /*10f0*/  IMAD R11, R11, R10, RZ ;  /* 0x0000000a0b0b7224 */ /* 0x000fc800078e02ff */
[----:B------:R-:W-:Y:S01]  /*1100*/  IMAD R6, R12, R10, RZ ;  /* 0x0000000a0c067224 */ /* 0x000fe200078e02ff */
[----:B------:R-:W-:-:S04]  /*1110*/  ISETP.GE.AND P1, PT, R5, R11, PT ;  /* 0x0000000b0500720c */ /* 0x000fc80003f26270 */
[----:B------:R-:W-:Y:S01]  /*1120*/  ISETP.GE.OR P1, PT, R16, R6, P1 ;  /* 0x000000061000720c */ /* 0x000fe20000f26670 */
[----:B------:R-:W-:-:S05]  /*1130*/  IMAD.HI.U32 R6, R5, R2, RZ ;  /* 0x0000000205067227 */ /* 0x000fca00078e00ff */
[----:B------:R-:W-:-:S04]  /*1140*/  SHF.R.U32.HI R6, RZ, R3, R6 ;  /* 0x00000003ff067219 */ /* 0x000fc80000011606 */
[----:B------:R-:W-:-:S03]  /*1150*/  SEL R6, R5, R6, !P0 ;  /* 0x0000000605067207 */ /* 0x000fc60004000000 */
[----:B------:R-:W-:Y:S01]  /*1160*/  @!P1 IMAD.HI.U32 R7, R16, R2, RZ ;  /* 0x0000000210079227 */ /* 0x000fe200078e00ff */
[----:B------:R-:W-:-:S04]  /*1170*/  IADD3 R2, PT, PT, -R6, RZ, RZ ;  /* 0x000000ff06027210 */ /* 0x000fc80007ffe1ff */
[----:B------:R-:W-:Y:S01]  /*1180*/  @!P1 SHF.R.U32.HI R3, RZ, R3, R7 ;  /* 0x00000003ff039219 */ /* 0x000fe20000011607 */
[----:B------:R-:W-:Y:S01]  /*1190*/  IMAD R2, R10, R2, R5 ;  /* 0x000000020a027224 */ /* 0x000fe200078e0205 */
[----:B------:R-:W-:Y:S02]  /*11a0*/  IADD3 R7, PT, PT, -R5, RZ, RZ ;  /* 0x000000ff05077210 */ /* 0x000fe40007ffe1ff */
[----:B------:R-:W-:-:S03]  /*11b0*/  @!P1 SEL R3, R16, R3, !P0 ;  /* 0x0000000310039207 */ /* 0x000fc60004000000 */
[----:B------:R-:W-:Y:S02]  /*11c0*/  IMAD R7, R4, R7, R14 ;  /* 0x0000000704077224 */ /* 0x000fe400078e020e */
[--C-:B------:R-:W-:Y:S02]  /*11d0*/  @!P1 IMAD.IADD R6, R6, 0x1, -R3.reuse ;  /* 0x0000000106069824 */ /* 0x100fe400078e0a03 */
[----:B------:R-:W-:Y:S01]  /*11e0*/  @!P1 IMAD R3, R2, R12, R3 ;  /* 0x0000000c02039224 */ /* 0x000fe200078e0203 */
[----:B------:R-:W-:Y:S01]  /*11f0*/  IADD3 R2, PT, PT, -R16, RZ, RZ ;  /* 0x000000ff10027210 */ /* 0x000fe20007ffe1ff */
[----:B------:R-:W-:Y:S02]  /*1200*/  @!P1 IMAD R5, R6, R10, R16 ;  /* 0x0000000a06059224 */ /* 0x000fe400078e0210 */
[----:B------:R-:W-:Y:S02]  /*1210*/  @!P1 IMAD.MOV.U32 R16, RZ, RZ, R3 ;  /* 0x000000ffff109224 */ /* 0x000fe400078e0003 */
[----:B------:R-:W-:-:S02]  /*1220*/  IMAD R2, R9, R2, R15 ;  /* 0x0000000209027224 */ /* 0x000fc400078e020f */
[----:B------:R-:W-:Y:S02]  /*1230*/  IMAD R14, R5, R4, R7 ;  /* 0x00000004050e7224 */ /* 0x000fe400078e0207 */
[----:B------:R-:W-:Y:S02]  /*1240*/  IMAD R15, R16, R9, R2 ;  /* 0x00000009100f7224 */ /* 0x000fe400078e0202 */
.L_x_15:
[----:B------:R-:W1:Y:S01]  /*1250*/  LDCU UR4, c[0x0][0xb30] ;  /* 0x00016600ff0477ac */ /* 0x000e620008000800 */
[----:B------:R-:W2:Y:S08]  /*1260*/  S2UR UR37, SR_CgaCtaId ;  /* 0x00000000002579c3 */ /* 0x000eb00000008800 */
[----:B------:R-:W3:Y:S01]  /*1270*/  LDC R40, c[0x0][0xb24] ;  /* 0x0002c900ff287b82 */ /* 0x000ee20000000800 */
[----:B-1----:R-:W-:-:S09]  /*1280*/  UISETP.NE.AND UP1, UPT, UR4, 0x1, UPT ;  /* 0x000000010400788c */ /* 0x002fd2000bf25270 */
[----:B--2---:R-:W-:Y:S05]  /*1290*/  BRA.U UP1, `(.L_x_16) ;  /* 0x0000000101407547 */ /* 0x004fea000b800000 */
[----:B------:R-:W1:Y:S08]  /*12a0*/  LDC.64 R4, c[0x0][0xb10] ;  /* 0x0002c400ff047b82 */ /* 0x000e700000000a00 */
[----:B------:R-:W2:Y:S08]  /*12b0*/  LDC.64 R2, c[0x0][0xb18] ;  /* 0x0002c600ff027b82 */ /* 0x000eb00000000a00 */
[----:B------:R-:W4:Y:S08]  /*12c0*/  LDC R6, c[0x0][0xb20] ;  /* 0x0002c800ff067b82 */ /* 0x000f300000000800 */
[----:B------:R-:W3:Y:S01]  /*12d0*/  LDC R7, c[0x0][0xb0c] ;  /* 0x0002c300ff077b82 */ /* 0x000ee20000000800 */
[----:B-1----:R-:W-:-:S05]  /*12e0*/  IMAD.HI.U32 R4, R15, R4, RZ ;  /* 0x000000040f047227 */ /* 0x002fca00078e00ff */
[----:B------:R-:W-:Y:S01]  /*12f0*/  SHF.R.U32.HI R4, RZ, R5, R4 ;  /* 0x00000005ff047219 */ /* 0x000fe20000011604 */
[----:B--2---:R-:W-:Y:S01]  /*1300*/  IMAD.HI.U32 R3, R14, R3, RZ ;  /* 0x000000030e037227 */ /* 0x004fe200078e00ff */
[----:B------:R-:W-:-:S04]  /*1310*/  ISETP.NE.AND P0, PT, R2, 0x1, PT ;  /* 0x000000010200780c */ /* 0x000fc80003f05270 */
[----:B----4-:R-:W-:-:S04]  /*1320*/  SHF.R.U32.HI R3, RZ, R6, R3 ;  /* 0x00000006ff037219 */ /* 0x010fc80000011603 */
[----:B------:R-:W-:Y:S02]  /*1330*/  SEL R3, R14, R3, !P0 ;  /* 0x000000030e037207 */ /* 0x000fe40004000000 */
[----:B---3--:R-:W-:-:S04]  /*1340*/  ISETP.NE.AND P1, PT, R7, 0x1, PT ;  /* 0x000000010700780c */ /* 0x008fc80003f25270 */
[----:B------:R-:W-:-:S05]  /*1350*/  SEL R4, R15, R4, !P1 ;  /* 0x000000040f047207 */ /* 0x000fca0004800000 */
[----:B------:R-:W-:Y:S02]  /*1360*/  IMAD.IADD R5, R3, 0x1, -R4 ;  /* 0x0000000103057824 */ /* 0x000fe400078e0a04 */
[----:B------:R-:W-:Y:S02]  /*1370*/  IMAD.IADD R3, R4, 0x1, -R3 ;  /* 0x0000000104037824 */ /* 0x000fe400078e0a03 */
[----:B------:R-:W-:Y:S02]  /*1380*/  IMAD R15, R5, R7, R15 ;  /* 0x00000007050f7224 */ /* 0x000fe400078e020f */
[----:B------:R-:W-:-:S07]  /*1390*/  IMAD R14, R3, R2, R14 ;  /* 0x00000002030e7224 */ /* 0x000fce00078e020e */
.L_x_16:
[----:B------:R-:W-:Y:S01]  /*13a0*/  BAR.SYNC.DEFER_BLOCKING 0x0 ;  /* 0x0000000000007b1d */ /* 0x000fe20000010000 */
[----:B------:R-:W-:Y:S01]  /*13b0*/  UISETP.NE.AND UP1, UPT, UR8, 0x2, UPT ;  /* 0x000000020800788c */ /* 0x000fe2000bf25270 */
[----:B------:R-:W-:Y:S02]  /*13c0*/  ISETP.NE.OR P5, PT, R0, 0x2, !P5 ;  /* 0x000000020000780c */ /* 0x000fe40006fa5670 */
[----:B------:R-:W-:-:S06]  /*13d0*/  LOP3.LUT R2, R101, 0x1f, RZ, 0xc0, !PT ;  /* 0x0000001f65027812 */ /* 0x000fcc00078ec0ff */
[----:B------:R-:W-:Y:S05]  /*13e0*/  BRA.U UP1, `(.L_x_17) ;  /* 0x0000001101a47547 */ /* 0x000fea000b800000 */
[----:B------:R-:W1:Y:S01]  /*13f0*/  LDCU UR13, c[0x0][0x38c] ;  /* 0x00007180ff0d77ac */ /* 0x000e620008000800 */
[----:B------:R-:W2:Y:S01]  /*1400*/  LDC R8, c[0x0][0x370] ;  /* 0x0000dc00ff087b82 */ /* 0x000ea20000000800 */
[----:B------:R-:W-:Y:S01]  /*1410*/  PLOP3.LUT P1, PT, PT, PT, UP2, 0x80, 0x8 ;  /* 0x000000000008781c */ /* 0x000fe20003f2f028 */
[----:B------:R-:W-:Y:S01]  /*1420*/  IMAD.MOV.U32 R17, RZ, RZ, 0x1 ;  /* 0x00000001ff117424 */ /* 0x000fe200078e00ff */
[----:B------:R-:W-:Y:S01]  /*1430*/  ISETP.EQ.OR P4, PT, R2, RZ, P5 ;  /* 0x000000ff0200720c */ /* 0x000fe20002f82670 */
[----:B------:R-:W-:Y:S01]  /*1440*/  IMAD.MOV.U32 R16, RZ, RZ, RZ ;  /* 0x000000ffff107224 */ /* 0x000fe200078e00ff */
[----:B------:R-:W-:Y:S02]  /*1450*/  PLOP3.LUT P1, PT, P1, PT, PT, 0x8, 0x80 ;  /* 0x000000000080781c */ /* 0x000fe40000f2e170 */
[----:B------:R-:W-:Y:S01]  /*1460*/  CS2R R12, SRZ ;  /* 0x00000000000c7805 */ /* 0x000fe2000001ff00 */
[----:B------:R-:W-:Y:S01]  /*1470*/  IMAD.MOV.U32 R11, RZ, RZ, 0x1 ;  /* 0x00000001ff0b7424 */ /* 0x000fe200078e00ff */
[----:B------:R-:W4:Y:S01]  /*1480*/  LDC R0, c[0x0][0x374] ;  /* 0x0000dd00ff007b82 */ /* 0x000f220000000800 */
[----:B------:R-:W2:Y:S01]  /*1490*/  LDCU.64 UR22, c[0x0][0x348] ;  /* 0x00006900ff1677ac */ /* 0x000ea20008000a00 */
[----:B------:R-:W-:Y:S01]  /*14a0*/  UMOV UR6, URZ ;  /* 0x000000ff00067c82 */ /* 0x000fe20008000000 */
[----:B-1----:R-:W-:-:S04]  /*14b0*/  UIADD3 UR5, UPT, UPT, UR13, 0x1f, URZ ;  /* 0x0000001f0d057890 */ /* 0x002fc8000fffe0ff */
[----:B------:R-:W-:-:S04]  /*14c0*/  USHF.R.S32.HI UR4, URZ, 0x1f, UR5 ;  /* 0x0000001fff047899 */ /* 0x000fc80008011405 */
[----:B------:R-:W-:-:S04]  /*14d0*/  ULEA.HI UR4, UR4, UR5, URZ, 0x5 ;  /* 0x0000000504047291 */ /* 0x000fc8000f8f28ff */
[----:B------:R-:W-:Y:S02]  /*14e0*/  USHF.R.S32.HI UR15, URZ, 0x5, UR4 ;  /* 0x00000005ff0f7899 */ /* 0x000fe40008011404 */
[----:B------:R-:W-:Y:S02]  /*14f0*/  UIADD3 UR4, UPT, UPT, UR13, -0x1, URZ ;  /* 0xffffffff0d047890 */ /* 0x000fe4000fffe0ff */
[----:B------:R-:W-:Y:S02]  /*1500*/  UISETP.LT.U32.AND UP0, UPT, UR15, 0x6, UPT ;  /* 0x000000060f00788c */ /* 0x000fe4000bf01070 */
[----:B------:R-:W-:Y:S02]  /*1510*/  UISETP.GE.U32.AND UP1, UPT, UR4, -0x3f, UPT ;  /* 0xffffffc10400788c */ /* 0x000fe4000bf26070 */
[----:B------:R-:W-:Y:S02]  /*1520*/  USEL UR14, UR15, 0x6, UP0 ;  /* 0x000000060f0e7887 */ /* 0x000fe40008000000 */
[----:B------:R-:W-:-:S02]  /*1530*/  UIADD3 UR13, UPT, UPT, UR13, 0x3e, URZ ;  /* 0x0000003e0d0d7890 */ /* 0x000fc4000fffe0ff */
[----:B------:R-:W-:Y:S02]  /*1540*/  UIADD3 UR5, UPT, UPT, UR14, -0x1, URZ ;  /* 0xffffffff0e057890 */ /* 0x000fe4000fffe0ff */
[----:B------:R-:W-:-:S03]  /*1550*/  UIADD3 UR7, UPT, UPT, UR15, -UR14, URZ ;  /* 0x8000000e0f077290 */ /* 0x000fc6000fffe0ff */
[----:B------:R-:W-:-:S04]  /*1560*/  @UP1 UIADD3 UR5, UPT, UPT, UR14, URZ, URZ ;  /* 0x000000ff0e051290 */ /* 0x000fc8000fffe0ff */
[----:B--2---:R-:W-:-:S12]  /*1570*/  UIADD3 UR5, UPT, UPT, UR5, 0x1, URZ ;  /* 0x0000000105057890 */ /* 0x004fd8000fffe0ff */
.L_x_35:
[----:B------:R-:W-:Y:S01]  /*1580*/  UISETP.NE.AND UP0, UPT, UR37, URZ, UPT ;  /* 0x000000ff2500728c */ /* 0x000fe2000bf05270 */
[----:B------:R-:W1:Y:S08]  /*1590*/  S2UR UR37, SR_CgaCtaId ;  /* 0x00000000002579c3 */ /* 0x000e700000008800 */
[----:B------:R-:W-:Y:S05]  /*15a0*/  BRA.U UP0, `(.L_x_18) ;  /* 0x0000000100347547 */ /* 0x000fea000b800000 */
[----:B------:R-:W2:Y:S01]  /*15b0*/  S2R R2, SR_CgaCtaId ;  /* 0x0000000000027919 */ /* 0x000ea20000008800 */
[----:B------:R-:W-:-:S04]  /*15c0*/  MOV R3, 0x400 ;  /* 0x0000040000037802 */ /* 0x000fc80000000f00 */
[----:B--2---:R-:W-:Y:S02]  /*15d0*/  LEA R2, R2, R3, 0x18 ;  /* 0x0000000302027211 */ /* 0x004fe400078ec0ff */
[----:B------:R-:W-:-:S03]  /*15e0*/  SHF.L.U32 R3, R11, 0x1f, RZ ;  /* 0x0000001f0b037819 */ /* 0x000fc600000006ff */
[----:B------:R-:W-:-:S04]  /*15f0*/  IMAD R2, R12, 0x8, R2 ;  /* 0x000000080c027824 */ /* 0x000fc800078e0202 */
[----:B------:R-:W2:Y:S02]  /*1600*/  SYNCS.PHASECHK.TRANS64.TRYWAIT P0, [R2+URZ+0x120], R3 ;  /* 0x00012003020075a7 */ /* 0x000ea400080011ff */
[----:B--2---:R-:W-:Y:S05]  /*1610*/  @!P0 BRA `(.L_x_19) ;  /* 0x0000007800308947 */ /* 0x004fea0003800000 */
.L_x_133:
[----:B------:R-:W-:Y:S01]  /*1620*/  VIADD R12, R12, 0x1 ;  /* 0x000000010c0c7836 */ /* 0x000fe20000000000 */
[----:B------:R2:W-:Y:S04]  /*1630*/  SYNCS.ARRIVE.TRANS64.A1T0 RZ, [R2+URZ+0x110], RZ ;  /* 0x000110ff02ff79a7 */ /* 0x0005e800081000ff */
[----:B------:R-:W-:-:S04]  /*1640*/  ISETP.NE.AND P0, PT, R12, 0x2, PT ;  /* 0x000000020c00780c */ /* 0x000fc80003f05270 */
[----:B------:R-:W-:Y:S02]  /*1650*/  SEL R12, R12, RZ, P0 ;  /* 0x000000ff0c0c7207 */ /* 0x000fe40000000000 */
[----:B--2---:R-:W-:-:S04]  /*1660*/  SEL R2, RZ, 0x1, P0 ;  /* 0x00000001ff027807 */ /* 0x004fc80000000000 */
[----:B------:R-:W-:-:S07]  /*1670*/  LOP3.LUT R11, R11, R2, RZ, 0x3c, !PT ;  /* 0x000000020b0b7212 */ /* 0x000fce00078e3cff */
.L_x_18:
[----:B------:R-:W-:Y:S01]  /*1680*/  UMOV UR4, 0x400 ;  /* 0x0000040000047882 */ /* 0x000fe20000000000 */
[----:B------:R-:W-:Y:S01]  /*1690*/  SHF.L.U32 R2, R17, 0x1f, RZ ;  /* 0x0000001f11027819 */ /* 0x000fe200000006ff */
[----:B-1----:R-:W-:Y:S01]  /*16a0*/  ULEA UR4, UR37, UR4, 0x18 ;  /* 0x0000000425047291 */ /* 0x002fe2000f8ec0ff */
[----:B------:R-:W-:Y:S01]  /*16b0*/  R2UR UR35, R15 ;  /* 0x000000000f2372ca */ /* 0x000fe200000e0000 */
[----:B------:R-:W-:Y:S01]  /*16c0*/  UISETP.GE.U32.AND UP0, UPT, UR13, 0x3f, UPT ;  /* 0x0000003f0d00788c */ /* 0x000fe2000bf06070 */
[----:B------:R-:W-:Y:S01]  /*16d0*/  R2UR UR11, R14 ;  /* 0x000000000e0b72ca */ /* 0x000fe200000e0000 */
[----:B------:R-:W-:Y:S01]  /*16e0*/  ULEA UR8, UR6, UR4, 0x3 ;  /* 0x0000000406087291 */ /* 0x000fe2000f8e18ff */
[----:B------:R-:W-:-:S08]  /*16f0*/  UMOV UR24, URZ ;  /* 0x000000ff00187c82 */ /* 0x000fd00008000000 */
[----:B------:R1:W2:Y:S01]  /*1700*/  SYNCS.PHASECHK.TRANS64.TRYWAIT P0, [UR8+0x30], R2 ;  /* 0x00003002ff0075a7 */ /* 0x0002a20008001108 */
[----:B------:R-:W-:Y:S02]  /*1710*/  USHF.L.U32 UR35, UR35, 0x6, URZ ;  /* 0x0000000623237899 */ /* 0x000fe400080006ff */
[----:B------:R-:W-:Y:S01]  /*1720*/  USHF.L.U32 UR11, UR11, 0x8, URZ ;  /* 0x000000080b0b7899 */ /* 0x000fe200080006ff */
[----:B------:R-:W-:Y:S11]  /*1730*/  BRA.U !UP0, `(.L_x_20) ;  /* 0x0000000108a87547 */ /* 0x000ff6000b800000 */
[----:B------:R-:W-:Y:S01]  /*1740*/  UMOV UR16, URZ ;  /* 0x000000ff00107c82 */ /* 0x000fe20008000000 */
[----:B------:R-:W-:-:S05]  /*1750*/  UMOV UR17, UR6 ;  /* 0x0000000600117c82 */ /* 0x000fca0008000000 */
.L_x_25:
[----:B-1----:R-:W-:Y:S01]  /*1760*/  ULEA UR33, UR17, UR4, 0x3 ;  /* 0x0000000411217291 */ /* 0x002fe2000f8e18ff */
[----:B--2---:R-:W-:Y:S01]  /*1770*/  @!P5 MOV R3, 0x5000 ;  /* 0x000050000003d802 */ /* 0x004fe20000000f00 */
[----:B--2---:R-:W-:Y:S10]  /*1780*/  @P0 BRA `(.L_x_21) ;  /* 0x00000000000c0947 */ /* 0x004ff40003800000 */
[----:B------:R-:W-:-:S04]  /*1790*/  SHF.L.U32 R4, R17, 0x1f, RZ ;  /* 0x0000001f11047819 */ /* 0x000fc800000006ff */
[----:B------:R-:W2:Y:S02]  /*17a0*/  SYNCS.PHASECHK.TRANS64.TRYWAIT P0, [UR33+0x30], R4 ;  /* 0x00003004ff0075a7 */ /* 0x000ea40008001121 */
[----:B--2---:R-:W-:Y:S05]  /*17b0*/  @!P0 BRA `(.L_x_22) ;  /* 0x0000007400dc8947 */ /* 0x004fea0003800000 */
.L_x_21:
[----:B------:R2:W-:Y:S01]  /*17c0*/  @!P5 SYNCS.ARRIVE.TRANS64 RZ, [UR33], R3 ;  /* 0x00000003ffffd9a7 */ /* 0x0005e20008000021 */
[----:B------:R-:W-:Y:S04]  /*17d0*/  BSSY.RECONVERGENT B0, `(.L_x_23) ;  /* 0x0000003000007945 */ /* 0x000fe80003800200 */
[----:B------:R-:W-:Y:S05]  /*17e0*/  @P4 BRA `(.L_x_24) ;  /* 0x0000000000044947 */ /* 0x000fea0003800000 */
[----:B------:R-:W-:Y:S05]  /*17f0*/  BPT.TRAP 0x1 ;  /* 0x000000040000795c */ /* 0x000fea0000300000 */
.L_x_24:
[----:B------:R-:W-:Y:S05]  /*1800*/  BSYNC.RECONVERGENT B0 ;  /* 0x0000000000007941 */ /* 0x000fea0003800200 */
.L_x_23:
[----:B------:R-:W-:Y:S02]  /*1810*/  UIADD3 UR6, UPT, UPT, UR17, 0x1, URZ ;  /* 0x0000000111067890 */ /* 0x000fe4000fffe0ff */
[----:B------:R-:W-:Y:S02]  /*1820*/  ULEA UR32, UR17, UR4, 0xc ;  /* 0x0000000411207291 */ /* 0x000fe4000f8e60ff */
[----:B------:R-:W-:Y:S02]  /*1830*/  UISETP.NE.AND UP0, UPT, UR6, 0x6, UPT ;  /* 0x000000060600788c */ /* 0x000fe4000bf05270 */
[----:B------:R-:W-:Y:S02]  /*1840*/  UIADD3 UR26, UP1, UPT, UR22, 0x80, URZ ;  /* 0x00000080161a7890 */ /* 0x000fe4000ff3e0ff */
[----:B------:R-:W-:Y:S02]  /*1850*/  USEL UR9, URZ, 0x1, UP0 ;  /* 0x00000001ff097887 */ /* 0x000fe40008000000 */
[----:B------:R-:W-:-:S02]  /*1860*/  USEL UR6, UR6, URZ, UP0 ;  /* 0x000000ff06067287 */ /* 0x000fc40008000000 */
[----:B------:R-:W-:Y:S02]  /*1870*/  UIADD3 UR20, UP0, UPT, UR22, 0x180, URZ ;  /* 0x0000018016147890 */ /* 0x000fe4000ff1e0ff */
[----:B------:R-:W-:Y:S01]  /*1880*/  ULEA UR8, UR6, UR4, 0x3 ;  /* 0x0000000406087291 */ /* 0x000fe2000f8e18ff */
[----:B------:R-:W-:Y:S01]  /*1890*/  LOP3.LUT R17, R17, UR9, RZ, 0x3c, !PT ;  /* 0x0000000911117c12 */ /* 0x000fe2000f8e3cff */
[----:B------:R-:W-:Y:S02]  /*18a0*/  USHF.L.U32 UR34, UR16, 0x5, URZ ;  /* 0x0000000510227899 */ /* 0x000fe400080006ff */
[----:B------:R-:W-:Y:S01]  /*18b0*/  UIADD3.X UR27, UPT, UPT, URZ, UR23, URZ, UP1, !UPT ;  /* 0x00000017ff1b7290 */ /* 0x000fe20008ffe4ff */
[----:B-1----:R-:W-:Y:S01]  /*18c0*/  SHF.L.U32 R2, R17, 0x1f, RZ ;  /* 0x0000001f11027819 */ /* 0x002fe200000006ff */
[----:B------:R-:W-:Y:S02]  /*18d0*/  UIADD3 UR32, UPT, UPT, UR32, 0x8800, URZ ;  /* 0x0000880020207890 */ /* 0x000fe4000fffe0ff */
[----:B------:R-:W-:Y:S01]  /*18e0*/  UIADD3.X UR21, UPT, UPT, URZ, UR23, URZ, UP0, !UPT ;  /* 0x00000017ff157290 */ /* 0x000fe200087fe4ff */
[----:B------:R1:W1:Y:S01]  /*18f0*/  SYNCS.PHASECHK.TRANS64.TRYWAIT P0, [UR8+0x30], R2 ;  /* 0x00003002ff0075a7 */ /* 0x0002620008001108 */
[----:B------:R-:W-:Y:S01]  /*1900*/  ULEA UR8, UR17, UR4, 0xe ;  /* 0x0000000411087291 */ /* 0x000fe2000f8e70ff */
[----:B------:R-:W-:Y:S01]  /*1910*/  UMOV UR18, 0x0 ;  /* 0x0000000000127882 */ /* 0x000fe20000000000 */
[----:B------:R-:W-:-:S02]  /*1920*/  UMOV UR19, 0x10000000 ;  /* 0x1000000000137882 */ /* 0x000fc40000000000 */
[----:B------:R-:W-:Y:S01]  /*1930*/  UIADD3 UR8, UPT, UPT, UR8, 0xe800, URZ ;  /* 0x0000e80008087890 */ /* 0x000fe2000fffe0ff */
[----:B------:R1:W-:Y:S01]  /*1940*/  UTMALDG.3D [UR32], [UR26], desc[UR18] ;  /* 0x000012201a0075b4 */ /* 0x0003e20008011000 */
[----:B------:R-:W-:Y:S01]  /*1950*/  UMOV UR12, UR36 ;  /* 0x00000024000c7c82 */ /* 0x000fe20008000000 */
[----:B------:R-:W-:Y:S01]  /*1960*/  UMOV UR9, UR33 ;  /* 0x0000002100097c82 */ /* 0x000fe20008000000 */
[----:B------:R-:W-:Y:S01]  /*1970*/  UMOV UR10, UR34 ;  /* 0x00000022000a7c82 */ /* 0x000fe20008000000 */
[----:B------:R-:W-:Y:S01]  /*1980*/  UIADD3 UR16, UPT, UPT, UR16, 0x1, URZ ;  /* 0x0000000110107890 */ /* 0x000fe2000fffe0ff */
[----:B------:R-:W-:Y:S01]  /*1990*/  UMOV UR24, UR5 ;  /* 0x0000000500187c82 */ /* 0x000fe20008000000 */
[----:B------:R-:W-:Y:S02]  /*19a0*/  UMOV UR17, UR6 ;  /* 0x0000000600117c82 */ /* 0x000fe40008000000 */
[----:B------:R1:W-:Y:S01]  /*19b0*/  UTMALDG.3D [UR8], [UR20], desc[UR18] ;  /* 0x00001208140075b4 */ /* 0x0003e20008011000 */
[----:B------:R-:W-:-:S09]  /*19c0*/  UISETP.NE.AND UP0, UPT, UR16, UR5, UPT ;  /* 0x000000051000728c */ /* 0x000fd2000bf05270 */
[----:B------:R-:W-:Y:S05]  /*19d0*/  BRA.U UP0, `(.L_x_25) ;  /* 0xfffffffd00607547 */ /* 0x000fea000b83ffff */
.L_x_20:
[----:B-1----:R-:W-:Y:S01]  /*19e0*/  ULEA UR8, UR6, UR4, 0x3 ;  /* 0x0000000406087291 */ /* 0x002fe2000f8e18ff */
[----:B------:R-:W-:Y:S01]  /*19f0*/  SHF.L.U32 R2, R17, 0x1f, RZ ;  /* 0x0000001f11027819 */ /* 0x000fe200000006ff */
[----:B------:R-:W-:Y:S01]  /*1a00*/  @!P1 SYNCS.ARRIVE.TRANS64.A1T0 RZ, [UR4+0xa8], RZ ;  /* 0x0000a8ffffff99a7 */ /* 0x000fe20008100004 */
[----:B------:R-:W-:-:S06]  /*1a10*/  UISETP.GT.AND UP0, UPT, UR15, UR14, UPT ;  /* 0x0000000e0f00728c */ /* 0x000fcc000bf04270 */
[----:B--2---:R1:W2:Y:S03]  /*1a20*/  SYNCS.PHASECHK.TRANS64.TRYWAIT P0, [UR8+0x30], R2 ;  /* 0x00003002ff0075a7 */ /* 0x0042a60008001108 */
[----:B------:R-:W-:Y:S05]  /*1a30*/  BRA.U !UP0, `(.L_x_26) ;  /* 0x0000000108ac7547 */ /* 0x000fea000b800000 */
[----:B------:R-:W-:Y:S01]  /*1a40*/  UIADD3 UR21, UPT, UPT, UR7, UR24, URZ ;  /* 0x0000001807157290 */ /* 0x000fe2000fffe0ff */
[----:B------:R-:W-:-:S11]  /*1a50*/  UMOV UR25, UR6 ;  /* 0x0000000600197c82 */ /* 0x000fd60008000000 */
.L_x_31:
[----:B-1----:R-:W-:Y:S01]  /*1a60*/  ULEA UR17, UR25, UR4, 0x3 ;  /* 0x0000000419117291 */ /* 0x002fe2000f8e18ff */
[----:B--2---:R-:W-:Y:S01]  /*1a70*/  @!P5 MOV R3, 0x5000 ;  /* 0x000050000003d802 */ /* 0x004fe20000000f00 */
[----:B--2---:R-:W-:Y:S10]  /*1a80*/  @P0 BRA `(.L_x_27) ;  /* 0x00000000000c0947 */ /* 0x004ff40003800000 */
[----:B------:R-:W-:-:S04]  /*1a90*/  SHF.L.U32 R4, R17, 0x1f, RZ ;  /* 0x0000001f11047819 */ /* 0x000fc800000006ff */
[----:B------:R-:W2:Y:S02]  /*1aa0*/  SYNCS.PHASECHK.TRANS64.TRYWAIT P0, [UR17+0x30], R4 ;  /* 0x00003004ff0075a7 */ /* 0x000ea40008001111 */
[----:B--2---:R-:W-:Y:S05]  /*1ab0*/  @!P0 BRA `(.L_x_28) ;  /* 0x0000007400348947 */ /* 0x004fea0003800000 */
.L_x_27:
[----:B------:R2:W-:Y:S01]  /*1ac0*/  @!P5 SYNCS.ARRIVE.TRANS64 RZ, [UR17], R3 ;  /* 0x00000003ffffd9a7 */ /* 0x0005e20008000011 */
[----:B------:R-:W-:Y:S04]  /*1ad0*/  BSSY.RECONVERGENT B0, `(.L_x_29) ;  /* 0x0000003000007945 */ /* 0x000fe80003800200 */
[----:B------:R-:W-:Y:S05]  /*1ae0*/  @P4 BRA `(.L_x_30) ;  /* 0x0000000000044947 */ /* 0x000fea0003800000 */
[----:B------:R-:W-:Y:S05]  /*1af0*/  BPT.TRAP 0x1 ;  /* 0x000000040000795c */ /* 0x000fea0000300000 */
.L_x_30:
[----:B------:R-:W-:Y:S05]  /*1b00*/  BSYNC.RECONVERGENT B0 ;  /* 0x0000000000007941 */ /* 0x000fea0003800200 */
.L_x_29:
        /* <DEDUP_REMOVED lines=10> */
[----:B------:R-:W-:Y:S01]  /*1bb0*/  UIADD3 UR16, UPT, UPT, UR16, 0x8800, URZ ;  /* 0x0000880010107890 */ /* 0x000fe2000fffe0ff */
[----:B-1----:R-:W-:Y:S01]  /*1bc0*/  SHF.L.U32 R2, R17, 0x1f, RZ ;  /* 0x0000001f11027819 */ /* 0x002fe200000006ff */
[----:B------:R-:W-:Y:S02]  /*1bd0*/  UIADD3.X UR31, UPT, UPT, URZ, UR23, URZ, UP1, !UPT ;  /* 0x00000017ff1f7290 */ /* 0x000fe40008ffe4ff */
[----:B------:R-:W-:Y:S01]  /*1be0*/  UIADD3.X UR29, UPT, UPT, URZ, UR23, URZ, UP0, !UPT ;  /* 0x00000017ff1d7290 */ /* 0x000fe200087fe4ff */
[----:B------:R1:W1:Y:S01]  /*1bf0*/  SYNCS.PHASECHK.TRANS64.TRYWAIT P0, [UR8+0x30], R2 ;  /* 0x00003002ff0075a7 */ /* 0x0002620008001108 */
[----:B------:R-:W-:Y:S01]  /*1c00*/  ULEA UR8, UR25, UR4, 0xe ;  /* 0x0000000419087291 */ /* 0x000fe2000f8e70ff */
[----:B------:R-:W-:Y:S01]  /*1c10*/  UMOV UR26, 0x0 ;  /* 0x00000000001a7882 */ /* 0x000fe20000000000 */
[----:B------:R-:W-:-:S02]  /*1c20*/  UMOV UR27, 0x10000000 ;  /* 0x10000000001b7882 */ /* 0x000fc40000000000 */
[----:B------:R-:W-:Y:S01]  /*1c30*/  UIADD3 UR8, UPT, UPT, UR8, 0xe800, URZ ;  /* 0x0000e80008087890 */ /* 0x000fe2000fffe0ff */
[----:B------:R-:W-:Y:S01]  /*1c40*/  UMOV UR19, UR35 ;  /* 0x0000002300137c82 */ /* 0x000fe20008000000 */
[----:B------:R-:W-:Y:S01]  /*1c50*/  UMOV UR20, UR36 ;  /* 0x0000002400147c82 */ /* 0x000fe20008000000 */
[----:B------:R-:W-:Y:S01]  /*1c60*/  UMOV UR12, UR36 ;  /* 0x00000024000c7c82 */ /* 0x000fe20008000000 */
[----:B------:R-:W-:Y:S01]  /*1c70*/  UMOV UR9, UR17 ;  /* 0x0000001100097c82 */ /* 0x000fe20008000000 */
[----:B------:R-:W-:Y:S01]  /*1c80*/  UMOV UR10, UR18 ;  /* 0x00000012000a7c82 */ /* 0x000fe20008000000 */
[----:B------:R1:W-:Y:S01]  /*1c90*/  UTMALDG.3D [UR16], [UR30], desc[UR26] ;  /* 0x00001a101e0075b4 */ /* 0x0003e20008011000 */
[----:B------:R-:W-:Y:S01]  /*1ca0*/  UIADD3 UR24, UPT, UPT, UR24, 0x1, URZ ;  /* 0x0000000118187890 */ /* 0x000fe2000fffe0ff */
[----:B------:R-:W-:-:S03]  /*1cb0*/  UMOV UR25, UR6 ;  /* 0x0000000600197c82 */ /* 0x000fc60008000000 */
[----:B------:R-:W-:Y:S01]  /*1cc0*/  UISETP.NE.AND UP0, UPT, UR24, UR21, UPT ;  /* 0x000000151800728c */ /* 0x000fe2000bf05270 */
[----:B------:R1:W-:Y:S08]  /*1cd0*/  UTMALDG.3D [UR8], [UR28], desc[UR26] ;  /* 0x00001a081c0075b4 */ /* 0x0003f00008011000 */
[----:B------:R-:W-:Y:S05]  /*1ce0*/  BRA.U UP0, `(.L_x_31) ;  /* 0xfffffffd005c7547 */ /* 0x000fea000b83ffff */
.L_x_26:
[C---:B-1----:R-:W-:Y:S01]  /*1cf0*/  LEA R2, R16.reuse, UR4, 0x3 ;  /* 0x0000000410027c11 */ /* 0x042fe2000f8e18ff */
[----:B------:R-:W-:Y:S01]  /*1d00*/  NOP ;  /* 0x0000000000007918 */ /* 0x000fe20000000000 */
[----:B--2---:R-:W-:Y:S02]  /*1d10*/  SHF.L.U32 R3, R13, 0x1f, RZ ;  /* 0x0000001f0d037819 */ /* 0x004fe400000006ff */
[----:B------:R-:W-:Y:S02]  /*1d20*/  LEA R4, R16, UR4, 0x4 ;  /* 0x0000000410047c11 */ /* 0x000fe4000f8e20ff */
[----:B------:R-:W1:Y:S02]  /*1d30*/  SYNCS.PHASECHK.TRANS64.TRYWAIT P0, [R2+URZ+0xb0], R3 ;  /* 0x0000b003020075a7 */ /* 0x000e6400080011ff */
[----:B-1----:R-:W-:Y:S05]  /*1d40*/  @!P0 BRA `(.L_x_32) ;  /* 0x0000007000a88947 */ /* 0x002fea0003800000 */
.L_x_136:
[----:B------:R-:W2:Y:S01]  /*1d50*/  LDS.128 R4, [R4+0x140] ;  /* 0x0001400004047984 */ /* 0x000ea20000000c00 */
[----:B---3--:R-:W-:Y:S01]  /*1d60*/  ISETP.GE.AND P0, PT, R40, 0x1, PT ;  /* 0x000000012800780c */ /* 0x008fe20003f06270 */
[----:B-1----:R-:W-:Y:S01]  /*1d70*/  VIADD R2, R2, 0xc0 ;  /* 0x000000c002027836 */ /* 0x002fe20000000000 */
[----:B------:R-:W-:Y:S01]  /*1d80*/  @!PT LDS RZ, [RZ] ;  /* 0x00000000fffff984 */ /* 0x000fe20000000800 */
[----:B------:R-:W-:Y:S01]  /*1d90*/  @!PT LDS RZ, [RZ] ;  /* 0x00000000fffff984 */ /* 0x000fe20000000800 */
[----:B------:R-:W-:Y:S01]  /*1da0*/  @!PT LDS RZ, [RZ] ;  /* 0x00000000fffff984 */ /* 0x000fe20000000800 */
[----:B------:R-:W-:Y:S01]  /*1db0*/  @!PT LDS RZ, [RZ] ;  /* 0x00000000fffff984 */ /* 0x000fe20000000800 */
[----:B------:R1:W-:Y:S06]  /*1dc0*/  MEMBAR.ALL.CTA ;  /* 0x0000000000007992 */ /* 0x0003ec0000008000 */
[----:B-1----:R-:W1:Y:S01]  /*1dd0*/  FENCE.VIEW.ASYNC.S ;  /* 0x00000000000073c6 */ /* 0x002e620000000000 */
[----:B------:R-:W-:-:S04]  /*1de0*/  PRMT R2, RZ, 0x654, R2 ;  /* 0x00000654ff027816 */ /* 0x000fc80000000002 */
[----:B-1----:R1:W-:Y:S01]  /*1df0*/  SYNCS.ARRIVE.TRANS64.RED.A1T0 RZ, [R2+URZ], RZ ;  /* 0x000000ff02ff79a7 */ /* 0x0023e200081004ff */
[----:B--2---:R-:W-:-:S13]  /*1e00*/  LOP3.LUT P2, RZ, R6, 0x1, RZ, 0xc0, !PT ;  /* 0x0000000106ff7812 */ /* 0x004fda000784c0ff */
[----:B------:R-:W-:Y:S01]  /*1e10*/  @P2 SHF.R.U32.HI R3, RZ, 0x10, R5 ;  /* 0x00000010ff032819 */ /* 0x000fe20000011605 */
[----:B------:R-:W-:Y:S01]  /*1e20*/  VOTEU.ANY UP0, P2 ;  /* 0x0000000000ff7886 */ /* 0x000fe20001000100 */
[----:B------:R-:W-:Y:S02]  /*1e30*/  @P2 MOV R10, R4 ;  /* 0x00000004000a2202 */ /* 0x000fe40000000f00 */
[----:B------:R-:W-:Y:S02]  /*1e40*/  @P2 R2UR.BROADCAST UR8, R3 ;  /* 0x00000000030822ca */ /* 0x000fe400008e0000 */
[----:B------:R-:W-:-:S11]  /*1e50*/  @P2 LOP3.LUT R9, R5, 0xffff, RZ, 0xc0, !PT ;  /* 0x0000ffff05092812 */ /* 0x000fd600078ec0ff */
[----:B------:R-:W-:Y:S01]  /*1e60*/  @UP0 UMOV UR36, UR8 ;  /* 0x0000000800240c82 */ /* 0x000fe20008000000 */
[----:B-1----:R-:W-:Y:S05]  /*1e70*/  @!P0 BRA `(.L_x_33) ;  /* 0x0000000000b88947 */ /* 0x002fea0003800000 */
[----:B------:R-:W4:Y:S01]  /*1e80*/  LDC.64 R4, c[0x0][0xb18] ;  /* 0x0002c600ff047b82 */ /* 0x000f220000000a00 */
[----:B------:R-:W-:-:S07]  /*1e90*/  ISETP.NE.AND P3, PT, R40, 0x1, PT ;  /* 0x000000012800780c */ /* 0x000fce0003f65270 */
[----:B------:R-:W1:Y:S08]  /*1ea0*/  LDC.64 R6, c[0x0][0xb10] ;  /* 0x0002c400ff067b82 */ /* 0x000e700000000a00 */
[----:B------:R-:W2:Y:S08]  /*1eb0*/  LDC R14, c[0x0][0xb20] ;  /* 0x0002c800ff0e7b82 */ /* 0x000eb00000000800 */
[----:B------:R-:W3:Y:S01]  /*1ec0*/  LDC R15, c[0x0][0xb0c] ;  /* 0x0002c300ff0f7b82 */ /* 0x000ee20000000800 */
[----:B----4-:R-:W-:Y:S01]  /*1ed0*/  IMAD.HI.U32 R19, R0, R5, RZ ;  /* 0x0000000500137227 */ /* 0x010fe200078e00ff */
[----:B------:R-:W-:-:S03]  /*1ee0*/  ISETP.NE.AND P0, PT, R4, 0x1, PT ;  /* 0x000000010400780c */ /* 0x000fc60003f05270 */
[----:B------:R-:W-:-:S03]  /*1ef0*/  IMAD.HI.U32 R5, R9, R5, RZ ;  /* 0x0000000509057227 */ /* 0x000fc600078e00ff */
[----:B------:R-:W4:Y:S01]  /*1f00*/  LDC.64 R2, c[0x0][0xb28] ;  /* 0x0002ca00ff027b82 */ /* 0x000f220000000a00 */
[----:B-1----:R-:W-:-:S04]  /*1f10*/  IMAD.HI.U32 R20, R8, R6, RZ ;  /* 0x0000000608147227 */ /* 0x002fc800078e00ff */
[----:B------:R-:W-:Y:S01]  /*1f20*/  IMAD.HI.U32 R21, R10, R6, RZ ;  /* 0x000000060a157227 */ /* 0x000fe200078e00ff */
[----:B------:R-:W-:Y:S02]  /*1f30*/  SHF.R.U32.HI R20, RZ, R7, R20 ;  /* 0x00000007ff147219 */ /* 0x000fe40000011614 */
[-C--:B--2---:R-:W-:Y:S02]  /*1f40*/  SHF.R.U32.HI R19, RZ, R14.reuse, R19 ;  /* 0x0000000eff137219 */ /* 0x084fe40000011613 */
[----:B------:R-:W-:Y:S02]  /*1f50*/  SHF.R.U32.HI R5, RZ, R14, R5 ;  /* 0x0000000eff057219 */ /* 0x000fe40000011605 */
[----:B------:R-:W-:Y:S02]  /*1f60*/  SEL R19, R0, R19, !P0 ;  /* 0x0000001300137207 */ /* 0x000fe40004000000 */
[----:B------:R-:W-:Y:S02]  /*1f70*/  SHF.R.U32.HI R21, RZ, R7, R21 ;  /* 0x00000007ff157219 */ /* 0x000fe40000011615 */
[----:B---3--:R-:W-:-:S02]  /*1f80*/  ISETP.NE.AND P1, PT, R15, 0x1, PT ;  /* 0x000000010f00780c */ /* 0x008fc40003f25270 */
[----:B------:R-:W-:Y:S02]  /*1f90*/  SEL R5, R9, R5, !P0 ;  /* 0x0000000509057207 */ /* 0x000fe40004000000 */
[----:B------:R-:W-:Y:S02]  /*1fa0*/  SEL R20, R8, R20, !P1 ;  /* 0x0000001408147207 */ /* 0x000fe40004800000 */
[----:B------:R-:W-:Y:S01]  /*1fb0*/  SEL R21, R10, R21, !P1 ;  /* 0x000000150a157207 */ /* 0x000fe20004800000 */
[----:B----4-:R-:W-:-:S04]  /*1fc0*/  IMAD.HI.U32 R18, R19, R2, RZ ;  /* 0x0000000213127227 */ /* 0x010fc800078e00ff */
        /* <DEDUP_REMOVED lines=10> */
[----:B------:R-:W-:-:S04]  /*2070*/  @!P0 IMAD.HI.U32 R7, R21, R2, RZ ;  /* 0x0000000215078227 */ /* 0x000fc800078e00ff */
[----:B------:R-:W-:Y:S01]  /*2080*/  IMAD.MOV R2, RZ, RZ, -R6 ;  /* 0x000000ffff027224 */ /* 0x000fe200078e0a06 */
[----:B------:R-:W-:Y:S02]  /*2090*/  @!P0 SHF.R.U32.HI R3, RZ, R3, R7 ;  /* 0x00000003ff038219 */ /* 0x000fe40000011607 */
[----:B------:R-:W-:Y:S01]  /*20a0*/  IADD3 R7, PT, PT, -R5, RZ, RZ ;  /* 0x000000ff05077210 */ /* 0x000fe20007ffe1ff */
[----:B------:R-:W-:Y:S01]  /*20b0*/  IMAD R2, R40, R2, R5 ;  /* 0x0000000228027224 */ /* 0x000fe200078e0205 */
        /* <DEDUP_REMOVED lines=10> */
.L_x_33:
[----:B------:R-:W1:Y:S02]  /*2160*/  LDCU UR8, c[0x0][0xb30] ;  /* 0x00016600ff0877ac */ /* 0x000e640008000800 */
[----:B-1----:R-:W-:-:S09]  /*2170*/  UISETP.NE.AND UP0, UPT, UR8, 0x1, UPT ;  /* 0x000000010800788c */ /* 0x002fd2000bf05270 */
[----:B------:R-:W-:Y:S05]  /*2180*/  BRA.U UP0, `(.L_x_34) ;  /* 0x0000000100407547 */ /* 0x000fea000b800000 */
[----:B------:R-:W1:Y:S08]  /*2190*/  LDC.64 R4, c[0x0][0xb10] ;  /* 0x0002c400ff047b82 */ /* 0x000e700000000a00 */
[----:B------:R-:W2:Y:S08]  /*21a0*/  LDC.64 R2, c[0x0][0xb18] ;  /* 0x0002c600ff027b82 */ /* 0x000eb00000000a00 */
[----:B------:R-:W3:Y:S08]  /*21b0*/  LDC R6, c[0x0][0xb20] ;  /* 0x0002c800ff067b82 */ /* 0x000ef00000000800 */
[----:B------:R-:W4:Y:S01]  /*21c0*/  LDC R7, c[0x0][0xb0c] ;  /* 0x0002c300ff077b82 */ /* 0x000f220000000800 */
[----:B-1----:R-:W-:-:S05]  /*21d0*/  IMAD.HI.U32 R4, R10, R4, RZ ;  /* 0x000000040a047227 */ /* 0x002fca00078e00ff */
[----:B------:R-:W-:Y:S01]  /*21e0*/  SHF.R.U32.HI R4, RZ, R5, R4 ;  /* 0x00000005ff047219 */ /* 0x000fe20000011604 */
[----:B--2---:R-:W-:Y:S01]  /*21f0*/  IMAD.HI.U32 R3, R9, R3, RZ ;  /* 0x0000000309037227 */ /* 0x004fe200078e00ff */
[----:B------:R-:W-:-:S04]  /*2200*/  ISETP.NE.AND P0, PT, R2, 0x1, PT ;  /* 0x000000010200780c */ /* 0x000fc80003f05270 */
[----:B---3--:R-:W-:-:S04]  /*2210*/  SHF.R.U32.HI R3, RZ, R6, R3 ;  /* 0x00000006ff037219 */ /* 0x008fc80000011603 */
[----:B------:R-:W-:Y:S02]  /*2220*/  SEL R3, R9, R3, !P0 ;  /* 0x0000000309037207 */ /* 0x000fe40004000000 */
[----:B----4-:R-:W-:-:S04]  /*2230*/  ISETP.NE.AND P1, PT, R7, 0x1, PT ;  /* 0x000000010700780c */ /* 0x010fc80003f25270 */
[----:B------:R-:W-:-:S05]  /*2240*/  SEL R4, R10, R4, !P1 ;  /* 0x000000040a047207 */ /* 0x000fca0004800000 */
[----:B------:R-:W-:Y:S02]  /*2250*/  IMAD.IADD R5, R3, 0x1, -R4 ;  /* 0x0000000103057824 */ /* 0x000fe400078e0a04 */
[----:B------:R-:W-:Y:S02]  /*2260*/  IMAD.IADD R3, R4, 0x1, -R3 ;  /* 0x0000000104037824 */ /* 0x000fe400078e0a03 */
[----:B------:R-:W-:Y:S02]  /*2270*/  IMAD R10, R5, R7, R10 ;  /* 0x00000007050a7224 */ /* 0x000fe400078e020a */
[----:B------:R-:W-:-:S07]  /*2280*/  IMAD R9, R3, R2, R9 ;  /* 0x0000000203097224 */ /* 0x000fce00078e0209 */
.L_x_34:
[----:B------:R-:W-:Y:S01]  /*2290*/  VIADD R16, R16, 0x1 ;  /* 0x0000000110107836 */ /* 0x000fe20000000000 */
[----:B------:R-:W-:Y:S01]  /*22a0*/  PLOP3.LUT P1, PT, PT, PT, PT, 0x80, 0x8 ;  /* 0x000000000008781c */ /* 0x000fe20003f2f070 */
[----:B------:R-:W-:Y:S02]  /*22b0*/  IMAD.IADD R15, R10, 0x1, R87 ;  /* 0x000000010a0f7824 */ /* 0x000fe400078e0257 */
[----:B------:R-:W-:Y:S01]  /*22c0*/  IMAD.IADD R14, R9, 0x1, R86 ;  /* 0x00000001090e7824 */ /* 0x000fe200078e0256 */
[----:B------:R-:W-:-:S04]  /*22d0*/  ISETP.NE.AND P0, PT, R16, 0x2, PT ;  /* 0x000000021000780c */ /* 0x000fc80003f05270 */
[----:B------:R-:W-:Y:S02]  /*22e0*/  SEL R2, RZ, 0x1, P0 ;  /* 0x00000001ff027807 */ /* 0x000fe40000000000 */
[----:B------:R-:W-:Y:S02]  /*22f0*/  SEL R16, R16, RZ, P0 ;  /* 0x000000ff10107207 */ /* 0x000fe40000000000 */
[----:B------:R-:W-:Y:S01]  /*2300*/  LOP3.LUT R13, R13, R2, RZ, 0x3c, !PT ;  /* 0x000000020d0d7212 */ /* 0x000fe200078e3cff */
[----:B------:R-:W-:Y:S06]  /*2310*/  @P2 BRA `(.L_x_35) ;  /* 0xfffffff000982947 */ /* 0x000fec000383ffff */
[----:B------:R-:W-:Y:S01]  /*2320*/  UIADD3 UR4, UPT, UPT, UR4, 0x30, URZ ;  /* 0x0000003004047890 */ /* 0x000fe2000fffe0ff */
[----:B------:R-:W-:-:S03]  /*2330*/  SHF.L.U32 R2, R17, 0x1f, RZ ;  /* 0x0000001f11027819 */ /* 0x000fc600000006ff */
[----:B------:R-:W-:-:S09]  /*2340*/  ULEA UR5, UR6, UR4, 0x3 ;  /* 0x0000000406057291 */ /* 0x000fd2000f8e18ff */
[----:B------:R-:W1:Y:S02]  /*2350*/  SYNCS.PHASECHK.TRANS64.TRYWAIT P0, [UR5], R2 ;  /* 0x00000002ff0075a7 */ /* 0x000e640008001105 */
[----:B-1----:R-:W-:Y:S05]  /*2360*/  @!P0 BRA `(.L_x_36) ;  /* 0x0000006c00348947 */ /* 0x002fea0003800000 */
.L_x_138:
[----:B------:R-:W-:-:S04]  /*2370*/  UIADD3 UR6, UPT, UPT, UR6, 0x1, URZ ;  /* 0x0000000106067890 */ /* 0x000fc8000fffe0ff */
[----:B------:R-:W-:-:S04]  /*2380*/  UISETP.NE.AND UP0, UPT, UR6, 0x6, UPT ;  /* 0x000000060600788c */ /* 0x000fc8000bf05270 */
[----:B------:R-:W-:Y:S02]  /*2390*/  USEL UR7, URZ, 0x1, UP0 ;  /* 0x00000001ff077887 */ /* 0x000fe40008000000 */
[----:B------:R-:W-:-:S04]  /*23a0*/  USEL UR6, UR6, URZ, UP0 ;  /* 0x000000ff06067287 */ /* 0x000fc80008000000 */
[----:B------:R-:W-:Y:S01]  /*23b0*/  ULEA UR5, UR6, UR4, 0x3 ;  /* 0x0000000406057291 */ /* 0x000fe2000f8e18ff */
[----:B-1----:R-:W-:-:S04]  /*23c0*/  LOP3.LUT R2, R17, UR7, RZ, 0x3c, !PT ;  /* 0x0000000711027c12 */ /* 0x002fc8000f8e3cff */
[----:B------:R-:W-:-:S04]  /*23d0*/  SHF.L.U32 R3, R2, 0x1f, RZ ;  /* 0x0000001f02037819 */ /* 0x000fc800000006ff */
[----:B------:R-:W1:Y:S02]  /*23e0*/  SYNCS.PHASECHK.TRANS64.TRYWAIT P0, [UR5], R3 ;  /* 0x00000003ff0075a7 */ /* 0x000e640008001105 */
[----:B-1----:R-:W-:Y:S05]  /*23f0*/  @!P0 BRA `(.L_x_37) ;  /* 0x0000006c00288947 */ /* 0x002fea0003800000 */
.L_x_140:
[----:B------:R-:W-:-:S04]  /*2400*/  UIADD3 UR6, UPT, UPT, UR6, 0x1, URZ ;  /* 0x0000000106067890 */ /* 0x000fc8000fffe0ff */
[----:B------:R-:W-:-:S04]  /*2410*/  UISETP.NE.AND UP0, UPT, UR6, 0x6, UPT ;  /* 0x000000060600788c */ /* 0x000fc8000bf05270 */
[----:B------:R-:W-:Y:S02]  /*2420*/  USEL UR7, URZ, 0x1, UP0 ;  /* 0x00000001ff077887 */ /* 0x000fe40008000000 */
[----:B------:R-:W-:-:S04]  /*2430*/  USEL UR6, UR6, URZ, UP0 ;  /* 0x000000ff06067287 */ /* 0x000fc80008000000 */
[----:B------:R-:W-:Y:S01]  /*2440*/  ULEA UR5, UR6, UR4, 0x3 ;  /* 0x0000000406057291 */ /* 0x000fe2000f8e18ff */
[----:B------:R-:W-:-:S04]  /*2450*/  LOP3.LUT R2, R2, UR7, RZ, 0x3c, !PT ;  /* 0x0000000702027c12 */ /* 0x000fc8000f8e3cff */
[----:B-1----:R-:W-:-:S04]  /*2460*/  SHF.L.U32 R3, R2, 0x1f, RZ ;  /* 0x0000001f02037819 */ /* 0x002fc800000006ff */
[----:B------:R-:W1:Y:S02]  /*2470*/  SYNCS.PHASECHK.TRANS64.TRYWAIT P0, [UR5], R3 ;  /* 0x00000003ff0075a7 */ /* 0x000e640008001105 */
[----:B-1----:R-:W-:Y:S05]  /*2480*/  @!P0 BRA `(.L_x_38) ;  /* 0x0000006c001c8947 */ /* 0x002fea0003800000 */
.L_x_142:
        /* <DEDUP_REMOVED lines=9> */
.L_x_144:
        /* <DEDUP_REMOVED lines=9> */
.L_x_146:
[----:B------:R-:W-:-:S04]  /*25b0*/  UIADD3 UR6, UPT, UPT, UR6, 0x1, URZ ;  /* 0x0000000106067890 */ /* 0x000fc8000fffe0ff */
[----:B------:R-:W-:-:S04]  /*25c0*/  UISETP.NE.AND UP0, UPT, UR6, 0x6, UPT ;  /* 0x000000060600788c */ /* 0x000fc8000bf05270 */
[----:B------:R-:W-:Y:S02]  /*25d0*/  USEL UR5, URZ, 0x1, UP0 ;  /* 0x00000001ff057887 */ /* 0x000fe40008000000 */
[----:B------:R-:W-:-:S04]  /*25e0*/  USEL UR6, UR6, URZ, UP0 ;  /* 0x000000ff06067287 */ /* 0x000fc80008000000 */
[----:B------:R-:W-:Y:S01]  /*25f0*/  ULEA UR6, UR6, UR4, 0x3 ;  /* 0x0000000406067291 */ /* 0x000fe2000f8e18ff */
[----:B------:R-:W-:-:S04]  /*2600*/  LOP3.LUT R2, R2, UR5, RZ, 0x3c, !PT ;  /* 0x0000000502027c12 */ /* 0x000fc8000f8e3cff */
[----:B------:R-:W-:Y:S01]  /*2610*/  SHF.L.U32 R2, R2, 0x1f, RZ ;  /* 0x0000001f02027819 */ /* 0x000fe200000006ff */
[----:B-1--4-:R-:W-:-:S07]  /*2620*/  IMAD.U32 R0, RZ, RZ, UR6 ;  /* 0x00000006ff007e24 */ /* 0x012fce000f8e00ff */
.L_x_41:
[----:B-1----:R1:W2:Y:S02]  /*2630*/  SYNCS.PHASECHK.TRANS64.TRYWAIT P0, [R0+URZ], R2 ;  /* 0x00000002000075a7 */ /* 0x0022a400080011ff */
[----:B--2---:R-:W-:Y:S05]  /*2640*/  @!P0 NANOSLEEP.SYNCS 0x989680 ;  /* 0x009896800000895d */ /* 0x004fea0003900000 */
[----:B------:R-:W2:Y:S02]  /*2650*/  @!P0 SYNCS.PHASECHK.TRANS64 P0, [R0+URZ], R2 ;  /* 0x00000002000085a7 */ /* 0x000ea400080010ff */
[----:B--2---:R-:W-:Y:S05]  /*2660*/  @P0 EXIT ;  /* 0x000000000000094d */ /* 0x004fea0003800000 */
[----:B------:R-:W-:Y:S05]  /*2670*/  BRA `(.L_x_41) ;  /* 0xfffffffc00ec7947 */ /* 0x000fea000383ffff */
.L_x_17:
[----:B------:R-:W-:-:S04]  /*2680*/  UISETP.NE.AND UP1, UPT, UR37, URZ, UPT ;  /* 0x000000ff2500728c */ /* 0x000fc8000bf25270 */
[----:B------:R-:W-:-:S09]  /*2690*/  UISETP.NE.OR UP1, UPT, UR8, 0x1, UP1 ;  /* 0x000000010800788c */ /* 0x000fd20008f25670 */
[----:B------:R-:W-:Y:S05]  /*26a0*/  BRA.U UP1, `(.L_x_42) ;  /* 0x0000000501487547 */ /* 0x000fea000b800000 */
[----:B------:R-:W-:Y:S01]  /*26b0*/  ISETP.NE.AND P2, PT, R2, RZ, PT ;  /* 0x000000ff0200720c */ /* 0x000fe20003f45270 */
[----:B------:R-:W-:Y:S01]  /*26c0*/  IMAD.MOV.U32 R12, RZ, RZ, 0x1 ;  /* 0x00000001ff0c7424 */ /* 0x000fe200078e00ff */
[----:B------:R-:W-:Y:S02]  /*26d0*/  CS2R R10, SRZ ;  /* 0x00000000000a7805 */ /* 0x000fe4000001ff00 */
[----:B------:R-:W-:Y:S01]  /*26e0*/  CS2R R8, SRZ ;  /* 0x0000000000087805 */ /* 0x000fe2000001ff00 */
[----:B------:R-:W-:Y:S01]  /*26f0*/  UMOV UR4, 0x400 ;  /* 0x0000040000047882 */ /* 0x000fe20000000000 */
[----:B------:R-:W-:Y:S01]  /*2700*/  UMOV UR6, URZ ;  /* 0x000000ff00067c82 */ /* 0x000fe20008000000 */
[----:B------:R-:W-:-:S12]  /*2710*/  ULEA UR37, UR37, UR4, 0x18 ;  /* 0x0000000425257291 */ /* 0x000fd8000f8ec0ff */
.L_x_46:
[----:B------:R-:W-:Y:S02]  /*2720*/  LEA R0, R8, UR37, 0x3 ;  /* 0x0000002508007c11 */ /* 0x000fe4000f8e18ff */
[----:B------:R-:W-:-:S03]  /*2730*/  SHF.L.U32 R4, R9, 0x1f, RZ ;  /* 0x0000001f09047819 */ /* 0x000fc600000006ff */
[----:B------:R-:W-:Y:S01]  /*2740*/  VIADD R5, R0, 0x120 ;  /* 0x0000012000057836 */ /* 0x000fe20000000000 */
[----:B------:R-:W1:Y:S02]  /*2750*/  SYNCS.PHASECHK.TRANS64.TRYWAIT P0, [R0+URZ+0x110], R4 ;  /* 0x00011004000075a7 */ /* 0x000e6400080011ff */
[----:B-1----:R-:W-:Y:S05]  /*2760*/  @!P0 BRA `(.L_x_43) ;  /* 0x0000006800ac8947 */ /* 0x002fea0003800000 */
.L_x_147:
[----:B------:R-:W-:Y:S01]  /*2770*/  ULEA UR5, UR6, UR37, 0x3 ;  /* 0x0000002506057291 */ /* 0x000fe2000f8e18ff */
[----:B-1----:R-:W-:Y:S01]  /*2780*/  PRMT R0, RZ, 0x654, R5 ;  /* 0x00000654ff007816 */ /* 0x002fe20000000005 */
[----:B------:R-:W-:Y:S01]  /*2790*/  @!P2 IMAD.MOV.U32 R4, RZ, RZ, 0x10 ;  /* 0x00000010ff04a424 */ /* 0x000fe200078e00ff */
[----:B------:R-:W-:Y:S01]  /*27a0*/  SHF.L.U32 R5, R12, 0x1f, RZ ;  /* 0x0000001f0c057819 */ /* 0x000fe200000006ff */
[----:B------:R-:W-:Y:S01]  /*27b0*/  UIADD3 UR4, UPT, UPT, UR5, 0xb0, URZ ;  /* 0x000000b005047890 */ /* 0x000fe2000fffe0ff */
[----:B------:R1:W-:Y:S05]  /*27c0*/  SYNCS.ARRIVE.TRANS64.RED.A1T0 RZ, [R0+URZ], RZ ;  /* 0x000000ff00ff79a7 */ /* 0x0003ea00081004ff */
[----:B------:R-:W-:Y:S01]  /*27d0*/  IMAD.U32 R6, RZ, RZ, UR4 ;  /* 0x00000004ff067e24 */ /* 0x000fe2000f8e00ff */
[----:B------:R-:W2:Y:S04]  /*27e0*/  SYNCS.PHASECHK.TRANS64.TRYWAIT P0, [UR5+0xc0], R5 ;  /* 0x0000c005ff0075a7 */ /* 0x000ea80008001105 */
[----:B------:R-:W-:Y:S01]  /*27f0*/  PRMT R6, R2, 0x654, R6 ;  /* 0x0000065402067816 */ /* 0x000fe20000000006 */
[----:B-12---:R-:W-:Y:S06]  /*2800*/  @!P0 BRA `(.L_x_44) ;  /* 0x0000006800988947 */ /* 0x006fec0003800000 */
.L_x_149:
[----:B------:R-:W-:Y:S01]  /*2810*/  ULEA UR4, UR6, UR37, 0x4 ;  /* 0x0000002506047291 */ /* 0x000fe2000f8e20ff */
[----:B------:R-:W-:Y:S01]  /*2820*/  SEL R3, R6, R3, !P2 ;  /* 0x0000000306037207 */ /* 0x000fe20005000000 */
[----:B------:R-:W-:Y:S01]  /*2830*/  UIADD3 UR5, UPT, UPT, UR5, 0xb0, URZ ;  /* 0x000000b005057890 */ /* 0x000fe2000fffe0ff */
[----:B-1----:R-:W-:Y:S01]  /*2840*/  LEA R0, R11, UR37, 0x3 ;  /* 0x000000250b007c11 */ /* 0x002fe2000f8e18ff */
[----:B------:R-:W-:Y:S01]  /*2850*/  UIADD3 UR4, UPT, UPT, UR4, 0x140, URZ ;  /* 0x0000014004047890 */ /* 0x000fe2000fffe0ff */
[----:B------:R1:W-:Y:S01]  /*2860*/  @!P2 SYNCS.ARRIVE.TRANS64.RED RZ, [R3+URZ], R4 ;  /* 0x0000000403ffa9a7 */ /* 0x0003e200080004ff */
[----:B------:R-:W-:Y:S01]  /*2870*/  UIADD3 UR6, UPT, UPT, UR6, 0x1, URZ ;  /* 0x0000000106067890 */ /* 0x000fe2000fffe0ff */
[----:B------:R-:W-:-:S03]  /*2880*/  VIADD R8, R8, 0x1 ;  /* 0x0000000108087836 */ /* 0x000fc60000000000 */
[----:B------:R-:W-:Y:S02]  /*2890*/  UISETP.NE.AND UP0, UPT, UR6, 0x2, UPT ;  /* 0x000000020600788c */ /* 0x000fe4000bf05270 */
[----:B------:R-:W-:Y:S01]  /*28a0*/  ISETP.NE.AND P0, PT, R8, 0x2, PT ;  /* 0x000000020800780c */ /* 0x000fe20003f05270 */
[----:B------:R-:W-:Y:S06]  /*28b0*/  UGETNEXTWORKID.BROADCAST [UR4], [UR5] ;  /* 0x00000000040073ca */ /* 0x000fec0008000100 */
[----:B------:R-:W-:Y:S02]  /*28c0*/  USEL UR4, URZ, 0x1, UP0 ;  /* 0x00000001ff047887 */ /* 0x000fe40008000000 */
[----:B------:R-:W-:-:S04]  /*28d0*/  USEL UR6, UR6, URZ, UP0 ;  /* 0x000000ff06067287 */ /* 0x000fc80008000000 */
[----:B------:R-:W-:Y:S02]  /*28e0*/  LOP3.LUT R12, R12, UR4, RZ, 0x3c, !PT ;  /* 0x000000040c0c7c12 */ /* 0x000fe4000f8e3cff */
[----:B-1----:R-:W-:-:S04]  /*28f0*/  SHF.L.U32 R4, R10, 0x1f, RZ ;  /* 0x0000001f0a047819 */ /* 0x002fc800000006ff */
[----:B------:R-:W1:Y:S02]  /*2900*/  SYNCS.PHASECHK.TRANS64.TRYWAIT P1, [R0+URZ+0xb0], R4 ;  /* 0x0000b004000075a7 */ /* 0x000e6400080211ff */
[----:B-1----:R-:W-:Y:S05]  /*2910*/  @!P1 BRA `(.L_x_45) ;  /* 0x00000068006c9947 */ /* 0x002fea0003800000 */
.L_x_150:
[C---:B-1----:R-:W-:Y:S01]  /*2920*/  LEA R4, R11.reuse, UR37, 0x4 ;  /* 0x000000250b047c11 */ /* 0x042fe2000f8e20ff */
[----:B------:R-:W-:Y:S01]  /*2930*/  VIADD R0, R0, 0xc0 ;  /* 0x000000c000007836 */ /* 0x000fe20000000000 */
[----:B------:R-:W-:Y:S01]  /*2940*/  SEL R8, R8, RZ, P0 ;  /* 0x000000ff08087207 */ /* 0x000fe20000000000 */
[----:B------:R-:W-:-:S03]  /*2950*/  VIADD R11, R11, 0x1 ;  /* 0x000000010b0b7836 */ /* 0x000fc60000000000 */
[----:B------:R-:W1:Y:S01]  /*2960*/  LDS.128 R4, [R4+0x140] ;  /* 0x0001400004047984 */ /* 0x000e620000000c00 */
[----:B------:R-:W-:Y:S02]  /*2970*/  PRMT R0, RZ, 0x654, R0 ;  /* 0x00000654ff007816 */ /* 0x000fe40000000000 */
[C---:B------:R-:W-:Y:S01]  /*2980*/  ISETP.NE.AND P1, PT, R11.reuse, 0x2, PT ;  /* 0x000000020b00780c */ /* 0x040fe20003f25270 */
[----:B------:R-:W-:Y:S01]  /*2990*/  @!PT LDS RZ, [RZ] ;  /* 0x00000000fffff984 */ /* 0x000fe20000000800 */
[----:B------:R-:W-:Y:S01]  /*29a0*/  @!PT LDS RZ, [RZ] ;  /* 0x00000000fffff984 */ /* 0x000fe20000000800 */
[----:B------:R-:W-:Y:S01]  /*29b0*/  @!PT LDS RZ, [RZ] ;  /* 0x00000000fffff984 */ /* 0x000fe20000000800 */
[----:B------:R-:W-:Y:S01]  /*29c0*/  @!PT LDS RZ, [RZ] ;  /* 0x00000000fffff984 */ /* 0x000fe20000000800 */
[----:B------:R2:W-:Y:S06]  /*29d0*/  MEMBAR.ALL.CTA ;  /* 0x0000000000007992 */ /* 0x0005ec0000008000 */
[----:B--2---:R-:W2:Y:S01]  /*29e0*/  FENCE.VIEW.ASYNC.S ;  /* 0x00000000000073c6 */ /* 0x004ea20000000000 */
[----:B------:R-:W-:Y:S01]  /*29f0*/  SEL R11, R11, RZ, P1 ;  /* 0x000000ff0b0b7207 */ /* 0x000fe20000800000 */
[----:B--2---:R2:W-:Y:S01]  /*2a00*/  SYNCS.ARRIVE.TRANS64.RED.A1T0 RZ, [R0+URZ], RZ ;  /* 0x000000ff00ff79a7 */ /* 0x0045e200081004ff */
[----:B-1----:R-:W-:-:S02]  /*2a10*/  LOP3.LUT P3, RZ, R6, 0x1, RZ, 0xc0, !PT ;  /* 0x0000000106ff7812 */ /* 0x002fc4000786c0ff */
[----:B------:R-:W-:-:S04]  /*2a20*/  SEL R4, RZ, 0x1, P1 ;  /* 0x00000001ff047807 */ /* 0x000fc80000800000 */
[----:B------:R-:W-:Y:S02]  /*2a30*/  LOP3.LUT R10, R10, R4, RZ, 0x3c, !PT ;  /* 0x000000040a0a7212 */ /* 0x000fe400078e3cff */
[----:B--2---:R-:W-:-:S04]  /*2a40*/  SEL R0, RZ, 0x1, P0 ;  /* 0x00000001ff007807 */ /* 0x004fc80000000000 */
[----:B------:R-:W-:Y:S01]  /*2a50*/  LOP3.LUT R9, R9, R0, RZ, 0x3c, !PT ;  /* 0x0000000009097212 */ /* 0x000fe200078e3cff */
[----:B------:R-:W-:Y:S06]  /*2a60*/  @P3 BRA `(.L_x_46) ;  /* 0xfffffffc002c3947 */ /* 0x000fec000383ffff */
[----:B------:R-:W-:Y:S01]  /*2a70*/  ULEA UR5, UR6, UR37, 0x3 ;  /* 0x0000002506057291 */ /* 0x000fe2000f8e18ff */
[----:B------:R-:W-:-:S08]  /*2a80*/  SHF.L.U32 R2, R12, 0x1f, RZ ;  /* 0x0000001f0c027819 */ /* 0x000fd000000006ff */
[----:B------:R-:W1:Y:S02]  /*2a90*/  SYNCS.PHASECHK.TRANS64 P0, [UR5+0xc0], R2 ;  /* 0x0000c002ff0075a7 */ /* 0x000e640008001005 */
[----:B-1----:R-:W-:Y:S05]  /*2aa0*/  @P0 BRA `(.L_x_47) ;  /* 0x0000000000080947 */ /* 0x002fea0003800000 */
[----:B------:R-:W1:Y:S02]  /*2ab0*/  SYNCS.PHASECHK.TRANS64.TRYWAIT P0, [UR5+0xc0], R2 ;  /* 0x0000c002ff0075a7 */ /* 0x000e640008001105 */
[----:B-1----:R-:W-:Y:S05]  /*2ac0*/  @!P0 BRA `(.L_x_48) ;  /* 0x0000006800148947 */ /* 0x002fea0003800000 */
.L_x_47:
[----:B------:R-:W-:-:S04]  /*2ad0*/  UIADD3 UR4, UPT, UPT, UR6, 0x1, URZ ;  /* 0x0000000106047890 */ /* 0x000fc8000fffe0ff */
[----:B------:R-:W-:-:S04]  /*2ae0*/  UISETP.NE.AND UP0, UPT, UR4, 0x2, UPT ;  /* 0x000000020400788c */ /* 0x000fc8000bf05270 */
[----:B------:R-:W-:Y:S02]  /*2af0*/  USEL UR7, URZ, 0x1, UP0 ;  /* 0x00000001ff077887 */ /* 0x000fe40008000000 */
[----:B------:R-:W-:-:S04]  /*2b00*/  USEL UR4, UR4, URZ, UP0 ;  /* 0x000000ff04047287 */ /* 0x000fc80008000000 */
[----:B------:R-:W-:Y:S01]  /*2b10*/  ULEA UR4, UR4, UR37, 0x3 ;  /* 0x0000002504047291 */ /* 0x000fe2000f8e18ff */
[----:B-1----:R-:W-:-:S04]  /*2b20*/  LOP3.LUT R2, R12, UR7, RZ, 0x3c, !PT ;  /* 0x000000070c027c12 */ /* 0x002fc8000f8e3cff */
[----:B------:R-:W-:-:S04]  /*2b30*/  SHF.L.U32 R0, R2, 0x1f, RZ ;  /* 0x0000001f02007819 */ /* 0x000fc800000006ff */
[----:B------:R-:W1:Y:S02]  /*2b40*/  SYNCS.PHASECHK.TRANS64 P0, [UR4+0xc0], R0 ;  /* 0x0000c000ff0075a7 */ /* 0x000e640008001004 */
[----:B-1----:R-:W-:Y:S05]  /*2b50*/  @P0 EXIT ;  /* 0x000000000000094d */ /* 0x002fea0003800000 */
[----:B------:R-:W-:Y:S02]  /*2b60*/  SHF.L.U32 R2, R2, 0x1f, RZ ;  /* 0x0000001f02027819 */ /* 0x000fe400000006ff */
[----:B------:R-:W-:-:S07]  /*2b70*/  MOV R0, UR4 ;  /* 0x0000000400007c02 */ /* 0x000fce0008000f00 */
.L_x_49:
[----:B-1----:R1:W2:Y:S02]  /*2b80*/  SYNCS.PHASECHK.TRANS64.TRYWAIT P0, [R0+URZ+0xc0], R2 ;  /* 0x0000c002000075a7 */ /* 0x0022a400080011ff */
[----:B--2---:R-:W-:Y:S05]  /*2b90*/  @!P0 NANOSLEEP.SYNCS 0x989680 ;  /* 0x009896800000895d */ /* 0x004fea0003900000 */
[----:B------:R-:W2:Y:S02]  /*2ba0*/  @!P0 SYNCS.PHASECHK.TRANS64 P0, [R0+URZ+0xc0], R2 ;  /* 0x0000c002000085a7 */ /* 0x000ea400080010ff */
[----:B--2---:R-:W-:Y:S05]  /*2bb0*/  @P0 EXIT ;  /* 0x000000000000094d */ /* 0x004fea0003800000 */
[----:B------:R-:W-:Y:S05]  /*2bc0*/  BRA `(.L_x_49) ;  /* 0xfffffffc00ec7947 */ /* 0x000fea000383ffff */
.L_x_42:
[----:B------:R-:W-:-:S09]  /*2bd0*/  UISETP.NE.AND UP1, UPT, UR8, URZ, UPT ;  /* 0x000000ff0800728c */ /* 0x000fd2000bf25270 */
[----:B------:R-:W-:Y:S05]  /*2be0*/  BRA.U UP1, `(.L_x_50) ;  /* 0x0000000d01947547 */ /* 0x000fea000b800000 */
[----:B------:R-:W-:Y:S01]  /*2bf0*/  UMOV UR4, 0x40 ;  /* 0x0000004000047882 */ /* 0x000fe20000000000 */
[----:B------:R-:W-:Y:S01]  /*2c00*/  NOP ;  /* 0x0000000000007918 */ /* 0x000fe20000000000 */
[----:B------:R-:W-:Y:S01]  /*2c10*/  ULEA UR4, UR37, UR4, 0x18 ;  /* 0x0000000425047291 */ /* 0x000fe2000f8ec0ff */
[----:B------:R-:W-:Y:S02]  /*2c20*/  UMOV UR5, 0x400 ;  /* 0x0000040000057882 */ /* 0x000fe40000000000 */
[----:B------:R-:W-:-:S06]  /*2c30*/  ULEA UR37, UR37, UR5, 0x18 ;  /* 0x0000000525257291 */ /* 0x000fcc000f8ec0ff */
[----:B------:R-:W1:Y:S02]  /*2c40*/  LDS.U8 R0, [UR4+0x1c] ;  /* 0x00001c04ff007984 */ /* 0x000e640008000000 */
[----:B-1----:R-:W-:-:S13]  /*2c50*/  ISETP.NE.AND P0, PT, R0, RZ, PT ;  /* 0x000000ff0000720c */ /* 0x002fda0003f05270 */
[----:B------:R-:W-:Y:S05]  /*2c60*/  @P0 BRA `(.L_x_51) ;  /* 0x0000000000580947 */ /* 0x000fea0003800000 */
[----:B------:R-:W-:-:S13]  /*2c70*/  ELECT P0, URZ, PT ;  /* 0x0000000000ff782f */ /* 0x000fda0003800000 */
[----:B------:R-:W-:Y:S05]  /*2c80*/  @!P0 BRA `(.L_x_52) ;  /* 0x0000000000608947 */ /* 0x000fea0003800000 */
[----:B------:R-:W-:Y:S01]  /*2c90*/  UMOV UR5, 0x10 ;  /* 0x0000001000057882 */ /* 0x000fe20000000000 */
[----:B------:R-:W-:Y:S01]  /*2ca0*/  HFMA2 R0, -RZ, RZ, 0, 5.9604644775390625e-08 ;  /* 0x00000001ff007431 */ /* 0x000fe200000001ff */
[----:B------:R-:W-:-:S03]  /*2cb0*/  MOV R2, 0xffff ;  /* 0x0000ffff00027802 */ /* 0x000fc60000000f00 */
[----:B------:R-:W-:Y:S04]  /*2cc0*/  DEPBAR.LE SB1, 0x36 ;  /* 0x00009d800000791a */ /* 0x000fe80000000000 */
[----:B------:R-:W1:Y:S02]  /*2cd0*/  UTCATOMSWS.FIND_AND_SET.ALIGN UP0, UR5, UR5 ;  /* 0x00000005000575e3 */ /* 0x000e640008000800 */
[----:B-1----:R-:W-:Y:S01]  /*2ce0*/  MOV R3, UR5 ;  /* 0x0000000500037c02 */ /* 0x002fe20008000f00 */
[----:B------:R-:W-:Y:S06]  /*2cf0*/  BRA.U UP0, `(.L_x_53) ;  /* 0x0000000100187547 */ /* 0x000fec000b800000 */
.L_x_54:
[----:B------:R-:W-:Y:S05]  /*2d00*/  NANOSLEEP 0x64 ;  /* 0x000000640000795d */ /* 0x000fea0003800000 */
[----:B------:R-:W-:-:S05]  /*2d10*/  UMOV UR5, 0x10 ;  /* 0x0000001000057882 */ /* 0x000fca0000000000 */
[----:B------:R-:W-:Y:S04]  /*2d20*/  DEPBAR.LE SB1, 0x36 ;  /* 0x00009d800000791a */ /* 0x000fe80000000000 */
[----:B------:R-:W1:Y:S02]  /*2d30*/  UTCATOMSWS.FIND_AND_SET.ALIGN UP0, UR5, UR5 ;  /* 0x00000005000575e3 */ /* 0x000e640008000800 */
[----:B-1----:R-:W-:Y:S01]  /*2d40*/  MOV R3, UR5 ;  /* 0x0000000500037c02 */ /* 0x002fe20008000f00 */
[----:B------:R-:W-:Y:S05]  /*2d50*/  BRA.U !UP0, `(.L_x_54) ;  /* 0xfffffffd08e87547 */ /* 0x000fea000b83ffff */
.L_x_53:
[-C--:B------:R-:W-:Y:S02]  /*2d60*/  SHF.L.U32 R2, R2, R3.reuse, RZ ;  /* 0x0000000302027219 */ /* 0x080fe400000006ff */
[----:B------:R-:W-:Y:S01]  /*2d70*/  SHF.L.U32 R0, R0, R3, RZ ;  /* 0x0000000300007219 */ /* 0x000fe200000006ff */
[----:B------:R-:W-:Y:S02]  /*2d80*/  IMAD.SHL.U32 R3, R3, 0x20, RZ ;  /* 0x0000002003037824 */ /* 0x000fe400078e00ff */
[----:B------:R1:W-:Y:S04]  /*2d90*/  ATOMS.OR RZ, [UR4+0x14], R2 ;  /* 0x00001402ffff798c */ /* 0x0003e8000b000004 */
[----:B------:R1:W-:Y:S04]  /*2da0*/  ATOMS.OR RZ, [UR4+0x18], R0 ;  /* 0x00001800ffff798c */ /* 0x0003e8000b000004 */
[----:B------:R1:W-:Y:S01]  /*2db0*/  STS [UR37+0x160], R3 ;  /* 0x00016003ff007988 */ /* 0x0003e20008000825 */
[----:B------:R-:W-:Y:S05]  /*2dc0*/  BRA `(.L_x_52) ;  /* 0x0000000000107947 */ /* 0x000fea0003800000 */
.L_x_51:
[----:B------:R-:W-:Y:S02]  /*2dd0*/  MOV R0, 0xffffffff ;  /* 0xffffffff00007802 */ /* 0x000fe40000000f00 */
[----:B------:R-:W-:-:S03]  /*2de0*/  MOV R2, 0x2e10 ;  /* 0x00002e1000027802 */ /* 0x000fc60000000f00 */
[----:B------:R1:W-:Y:S04]  /*2df0*/  STS [UR37+0x160], R0 ;  /* 0x00016000ff007988 */ /* 0x0003e80008000825 */
[----:B-1-3-5:R-:W-:Y:S05]  /*2e00*/  CALL.REL.NOINC `($__internal_1_$__cuda_sm10x_tcgen05_guardrail_trap_phase_invalid_during_alloc) ;  /* 0x0000006c005c7944 */ /* 0x02afea0003c00000 */
.L_x_52:
[----:B------:R-:W-:Y:S05]  /*2e10*/  WARPSYNC.ALL ;  /* 0x0000000000007948 */ /* 0x000fea0003800000 */
[----:B------:R-:W2:Y:S01]  /*2e20*/  S2UR UR6, SR_CgaCtaId ;  /* 0x00000000000679c3 */ /* 0x000ea20000008800 */
[----:B------:R-:W-:Y:S01]  /*2e30*/  UMOV UR4, 0x400 ;  /* 0x0000040000047882 */ /* 0x000fe20000000000 */
[----:B------:R-:W-:-:S06]  /*2e40*/  NOP ;  /* 0x0000000000007918 */ /* 0x000fcc0000000000 */
[----:B------:R-:W-:Y:S06]  /*2e50*/  BAR.ARV 0x6, 0xa0 ;  /* 0x0182800000007b1d */ /* 0x000fec0000002000 */
[----:B------:R-:W4:Y:S01]  /*2e60*/  LDCU UR7, c[0x0][0x38c] ;  /* 0x00007180ff0777ac */ /* 0x000f220008000800 */
[----:B------:R-:W-:Y:S01]  /*2e70*/  IMAD.MOV.U32 R11, RZ, RZ, 0x1 ;  /* 0x00000001ff0b7424 */ /* 0x000fe200078e00ff */
[----:B------:R-:W-:Y:S01]  /*2e80*/  CS2R R8, SRZ ;  /* 0x0000000000087805 */ /* 0x000fe2000001ff00 */
[----:B------:R-:W-:Y:S01]  /*2e90*/  IMAD.MOV.U32 R10, RZ, RZ, RZ ;  /* 0x000000ffff0a7224 */ /* 0x000fe200078e00ff */
[----:B------:R-:W-:Y:S01]  /*2ea0*/  UMOV UR18, URZ ;  /* 0x000000ff00127c82 */ /* 0x000fe20008000000 */
[----:B------:R-:W-:Y:S01]  /*2eb0*/  UMOV UR17, URZ ;  /* 0x000000ff00117c82 */ /* 0x000fe20008000000 */
[----:B------:R-:W-:Y:S01]  /*2ec0*/  UMOV UR22, 0x0 ;  /* 0x0000000000167882 */ /* 0x000fe20000000000 */
[----:B------:R-:W-:Y:S01]  /*2ed0*/  UMOV UR23, 0x4400010 ;  /* 0x0440001000177882 */ /* 0x000fe20000000000 */
[----:B------:R-:W-:Y:S01]  /*2ee0*/  UMOV UR20, 0x0 ;  /* 0x0000000000147882 */ /* 0x000fe20000000000 */
[----:B------:R-:W-:Y:S01]  /*2ef0*/  UMOV UR21, 0x4400010 ;  /* 0x0440001000157882 */ /* 0x000fe20000000000 */
[----:B--2---:R-:W-:Y:S01]  /*2f00*/  ULEA UR6, UR6, UR4, 0x18 ;  /* 0x0000000406067291 */ /* 0x004fe2000f8ec0ff */
[----:B------:R-:W2:Y:S03]  /*2f10*/  LDCU UR4, c[0x0][0x38c] ;  /* 0x00007180ff0477ac */ /* 0x000ea60008000800 */
[----:B------:R-:W-:-:S02]  /*2f20*/  UIADD3 UR11, UPT, UPT, UR6, 0x8800, URZ ;  /* 0x00008800060b7890 */ /* 0x000fc4000fffe0ff */
[----:B----4-:R-:W-:-:S03]  /*2f30*/  UIADD3 UR7, UPT, UPT, UR7, 0x1f, URZ ;  /* 0x0000001f07077890 */ /* 0x010fc6000fffe0ff */
[----:B-1----:R-:W1:Y:S01]  /*2f40*/  LDS R0, [UR6+0x160] ;  /* 0x00016006ff007984 */ /* 0x002e620008000800 */
[----:B------:R-:W-:Y:S02]  /*2f50*/  UIADD3 UR12, UPT, UPT, UR6, 0xe800, URZ ;  /* 0x0000e800060c7890 */ /* 0x000fe4000fffe0ff */
[----:B------:R-:W-:Y:S02]  /*2f60*/  USHF.R.S32.HI UR5, URZ, 0x1f, UR7 ;  /* 0x0000001fff057899 */ /* 0x000fe40008011407 */
[----:B------:R-:W-:Y:S02]  /*2f70*/  USHF.R.U32.HI UR11, URZ, 0x4, UR11 ;  /* 0x00000004ff0b7899 */ /* 0x000fe4000801160b */
[----:B------:R-:W-:Y:S02]  /*2f80*/  ULEA.HI UR5, UR5, UR7, URZ, 0x5 ;  /* 0x0000000705057291 */ /* 0x000fe4000f8f28ff */
[----:B------:R-:W-:Y:S02]  /*2f90*/  USHF.R.U32.HI UR12, URZ, 0x4, UR12 ;  /* 0x00000004ff0c7899 */ /* 0x000fe4000801160c */
[----:B------:R-:W-:-:S02]  /*2fa0*/  USHF.R.S32.HI UR5, URZ, 0x5, UR5 ;  /* 0x00000005ff057899 */ /* 0x000fc40008011405 */
[----:B------:R-:W-:Y:S02]  /*2fb0*/  ULOP3.LUT UR11, UR11, 0x3fff, URZ, 0xc0, !UPT ;  /* 0x00003fff0b0b7892 */ /* 0x000fe4000f8ec0ff */
[----:B------:R-:W-:Y:S02]  /*2fc0*/  UISETP.LT.AND UP0, UPT, UR5, 0x1, UPT ;  /* 0x000000010500788c */ /* 0x000fe4000bf01270 */
[----:B------:R-:W-:Y:S02]  /*2fd0*/  ULOP3.LUT UR12, UR12, 0x3fff, URZ, 0xc0, !UPT ;  /* 0x00003fff0c0c7892 */ /* 0x000fe4000f8ec0ff */
[----:B------:R-:W-:Y:S02]  /*2fe0*/  USEL UR10, UR5, 0x1, !UP0 ;  /* 0x00000001050a7887 */ /* 0x000fe4000c000000 */
[----:B------:R-:W-:Y:S02]  /*2ff0*/  ULOP3.LUT UR11, UR11, 0x10000, URZ, 0xfc, !UPT ;  /* 0x000100000b0b7892 */ /* 0x000fe4000f8efcff */
[----:B------:R-:W-:-:S02]  /*3000*/  ULOP3.LUT UR12, UR12, 0x10000, URZ, 0xfc, !UPT ;  /* 0x000100000c0c7892 */ /* 0x000fc4000f8efcff */
[----:B------:R-:W-:Y:S02]  /*3010*/  UIADD3 UR10, UPT, UPT, -UR10, URZ, URZ ;  /* 0x000000ff0a0a7290 */ /* 0x000fe4000fffe1ff */
[----:B--2---:R-:W-:Y:S01]  /*3020*/  UISETP.GE.AND UP3, UPT, UR4, 0x1, UPT ;  /* 0x000000010400788c */ /* 0x004fe2000bf66270 */
[----:B-1----:R-:W-:-:S15]  /*3030*/  R2UR UR19, R0 ;  /* 0x00000000001372ca */ /* 0x002fde00000e0000 */
.L_x_61:
[----:B------:R-:W-:Y:S02]  /*3040*/  LEA R0, R10, UR6, 0x3 ;  /* 0x000000060a007c11 */ /* 0x000fe4000f8e18ff */
[----:B------:R-:W-:Y:S02]  /*3050*/  SHF.L.U32 R2, R9, 0x1f, RZ ;  /* 0x0000001f09027819 */ /* 0x000fe400000006ff */
[----:B------:R-:W-:Y:S01]  /*3060*/  PLOP3.LUT P0, PT, PT, PT, UP3, 0x80, 0x8 ;  /* 0x000000000008781c */ /* 0x000fe20003f0f038 */
[----:B------:R-:W-:Y:S01]  /*3070*/  VIADD R3, R0, 0xc0 ;  /* 0x000000c000037836 */ /* 0x000fe20000000000 */
[----:B-1----:R-:W1:Y:S02]  /*3080*/  SYNCS.PHASECHK.TRANS64.TRYWAIT P1, [R0+URZ+0xb0], R2 ;  /* 0x0000b002000075a7 */ /* 0x002e6400080211ff */
[----:B-1--4-:R-:W-:Y:S09]  /*3090*/  @!P1 BRA `(.L_x_55) ;  /* 0x0000006000b89947 */ /* 0x012ff20003800000 */
.L_x_152:
[----:B------:R-:W-:Y:S01]  /*30a0*/  LEA R4, R10, UR6, 0x4 ;  /* 0x000000060a047c11 */ /* 0x000fe2000f8e20ff */
[----:B------:R-:W-:Y:S01]  /*30b0*/  @UP3 ULEA UR4, UR17, UR6, 0x3 ;  /* 0x0000000611043291 */ /* 0x000fe2000f8e18ff */
[----:B------:R-:W-:Y:S01]  /*30c0*/  PLOP3.LUT P2, PT, PT, PT, PT, 0x80, 0x8 ;  /* 0x000000000008781c */ /* 0x000fe20003f4f070 */
[----:B------:R-:W-:Y:S01]  /*30d0*/  ULEA UR8, UR18, UR6, 0x3 ;  /* 0x0000000612087291 */ /* 0x000fe2000f8e18ff */
[----:B------:R-:W-:Y:S02]  /*30e0*/  PRMT R3, RZ, 0x654, R3 ;  /* 0x00000654ff037816 */ /* 0x000fe40000000003 */
[----:B------:R-:W2:Y:S01]  /*30f0*/  LDS.128 R4, [R4+0x140] ;  /* 0x0001400004047984 */ /* 0x000ea20000000c00 */
[----:B-1----:R-:W-:Y:S02]  /*3100*/  @P0 SHF.L.U32 R2, R8, 0x1f, RZ ;  /* 0x0000001f08020819 */ /* 0x002fe400000006ff */
[----:B------:R-:W-:Y:S01]  /*3110*/  SHF.L.U32 R0, R11, 0x1f, RZ ;  /* 0x0000001f0b007819 */ /* 0x000fe200000006ff */
[----:B------:R-:W-:Y:S01]  /*3120*/  @!PT LDS RZ, [RZ] ;  /* 0x00000000fffff984 */ /* 0x000fe20000000800 */
[----:B------:R-:W-:Y:S01]  /*3130*/  @!PT LDS RZ, [RZ] ;  /* 0x00000000fffff984 */ /* 0x000fe20000000800 */
[----:B------:R-:W-:Y:S01]  /*3140*/  @!PT LDS RZ, [RZ] ;  /* 0x00000000fffff984 */ /* 0x000fe20000000800 */
[----:B------:R-:W-:Y:S01]  /*3150*/  @!PT LDS RZ, [RZ] ;  /* 0x00000000fffff984 */ /* 0x000fe20000000800 */
[----:B------:R1:W-:Y:S06]  /*3160*/  MEMBAR.ALL.CTA ;  /* 0x0000000000007992 */ /* 0x0003ec0000008000 */
[----:B-1----:R-:W1:Y:S02]  /*3170*/  FENCE.VIEW.ASYNC.S ;  /* 0x00000000000073c6 */ /* 0x002e640000000000 */
[----:B-1----:R1:W-:Y:S01]  /*3180*/  SYNCS.ARRIVE.TRANS64.RED.A1T0 RZ, [R3+URZ], RZ ;  /* 0x000000ff03ff79a7 */ /* 0x0023e200081004ff */
[----:B------:R1:W4:Y:S01]  /*3190*/  @P0 SYNCS.PHASECHK.TRANS64.TRYWAIT P2, [UR4], R2 ;  /* 0x00000002ff0005a7 */ /* 0x0003220008041104 */
[----:B------:R-:W-:Y:S01]  /*31a0*/  ULEA.HI UR4, UR18, UR18, URZ, 0x1 ;  /* 0x0000001212047291 */ /* 0x000fe2000f8f08ff */
[----:B--2---:R-:W-:-:S03]  /*31b0*/  LOP3.LUT P1, RZ, R6, 0x1, RZ, 0xc0, !PT ;  /* 0x0000000106ff7812 */ /* 0x004fc6000782c0ff */
[----:B------:R-:W-:Y:S02]  /*31c0*/  USHF.L.U32 UR9, UR4, 0x7, URZ ;  /* 0x0000000704097899 */ /* 0x000fe400080006ff */
[----:B------:R-:W-:Y:S02]  /*31d0*/  ULOP3.LUT UR4, UR4, 0xffe, URZ, 0xc0, !UPT ;  /* 0x00000ffe04047892 */ /* 0x000fe4000f8ec0ff */
[----:B------:R-:W-:Y:S02]  /*31e0*/  ULOP3.LUT UR9, UR9, 0xffffff00, URZ, 0xc0, !UPT ;  /* 0xffffff0009097892 */ /* 0x000fe4000f8ec0ff */
[----:B------:R-:W-:Y:S02]  /*31f0*/  UIADD3 UR4, UPT, UPT, -UR4, UR18, URZ ;  /* 0x0000001204047290 */ /* 0x000fe4000fffe1ff */
[----:B------:R-:W-:Y:S01]  /*3200*/  UIADD3 UR9, UPT, UPT, UR19, UR9, URZ ;  /* 0x0000000913097290 */ /* 0x000fe2000fffe0ff */
[----:B------:R-:W2:Y:S03]  /*3210*/  SYNCS.PHASECHK.TRANS64.TRYWAIT P0, [UR8+0xf0], R0 ;  /* 0x0000f000ff0075a7 */ /* 0x000ea60008001108 */
[----:B------:R-:W-:Y:S01]  /*3220*/  ULEA UR9, UR4, UR9, 0x14 ;  /* 0x0000000904097291 */ /* 0x000fe2000f8ea0ff */
[----:B-12-4-:R-:W-:Y:S11]  /*3230*/  @!P0 BRA `(.L_x_56) ;  /* 0x0000006000648947 */ /* 0x016ff60003800000 */
.L_x_154:
[----:B------:R-:W-:Y:S01]  /*3240*/  IADD3 R10, PT, PT, R10, 0x1, RZ ;  /* 0x000000010a0a7810 */ /* 0x000fe20007ffe0ff */
[----:B------:R-:W-:Y:S06]  /*3250*/  BRA.U !UP3, `(.L_x_57) ;  /* 0x000000010b987547 */ /* 0x000fec000b800000 */
[----:B------:R-:W-:Y:S01]  /*3260*/  UPLOP3.LUT UP4, UPT, UPT, UPT, UPT, 0x40, 0x4 ;  /* 0x000000000004789c */ /* 0x000fe20003f8e870 */
[----:B------:R-:W-:Y:S01]  /*3270*/  UMOV UR16, UR10 ;  /* 0x0000000a00107c82 */ /* 0x000fe20008000000 */
[----:B------:R-:W-:Y:S01]  /*3280*/  UMOV UR15, UR5 ;  /* 0x00000005000f7c82 */ /* 0x000fe20008000000 */
[----:B------:R-:W-:-:S08]  /*3290*/  UMOV UR14, UR17 ;  /* 0x00000011000e7c82 */ /* 0x000fd00008000000 */
.L_x_60:
[----:B------:R-:W-:Y:S02]  /*32a0*/  UIADD3 UR16, UPT, UPT, UR16, 0x1, URZ ;  /* 0x0000000110107890 */ /* 0x000fe4000fffe0ff */
[----:B--2---:R-:W-:Y:S02]  /*32b0*/  ULEA UR7, UR14, UR6, 0x3 ;  /* 0x000000060e077291 */ /* 0x004fe4000f8e18ff */
[----:B------:R-:W-:Y:S01]  /*32c0*/  UISETP.NE.AND UP0, UPT, UR16, URZ, UPT ;  /* 0x000000ff1000728c */ /* 0x000fe2000bf05270 */
[----:B----4-:R-:W-:Y:S10]  /*32d0*/  @P2 BRA `(.L_x_58) ;  /* 0x00000000000c2947 */ /* 0x010ff40003800000 */
[----:B-1----:R-:W-:Y:S04]  /*32e0*/  SHF.L.U32 R2, R8, 0x1f, RZ ;  /* 0x0000001f08027819 */ /* 0x002fe800000006ff */
[----:B------:R-:W1:Y:S02]  /*32f0*/  SYNCS.PHASECHK.TRANS64.TRYWAIT P0, [UR7], R2 ;  /* 0x00000002ff0075a7 */ /* 0x000e640008001107 */
[----:B-1----:R-:W-:Y:S05]  /*3300*/  @!P0 BRA `(.L_x_59) ;  /* 0x0000006000488947 */ /* 0x002fea0003800000 */
.L_x_58:
[----:B------:R-:W-:Y:S01]  /*3310*/  UISETP.NE.AND UP1, UPT, UR15, 0x1, UPT ;  /* 0x000000010f00788c */ /* 0x000fe2000bf25270 */
[----:B------:R-:W-:Y:S01]  /*3320*/  PLOP3.LUT P2, PT, PT, PT, PT, 0x80, 0x8 ;  /* 0x000000000008781c */ /* 0x000fe20003f4f070 */
[----:B------:R-:W-:Y:S02]  /*3330*/  UIADD3 UR17, UPT, UPT, UR14, 0x1, URZ ;  /* 0x000000010e117890 */ /* 0x000fe4000fffe0ff */
[----:B------:R-:W-:Y:S02]  /*3340*/  ULEA UR24, UR14, UR12, 0xa ;  /* 0x0000000c0e187291 */ /* 0x000fe4000f8e50ff */
[----:B------:R-:W-:Y:S01]  /*3350*/  UISETP.NE.AND UP2, UPT, UR17, 0x6, UPT ;  /* 0x000000061100788c */ /* 0x000fe2000bf45270 */
[----:B------:R-:W-:Y:S01]  /*3360*/  PLOP3.LUT P0, PT, PT, PT, UP1, 0x80, 0x8 ;  /* 0x000000000008781c */ /* 0x000fe20003f0f018 */
[----:B------:R-:W-:Y:S02]  /*3370*/  ULEA UR26, UR14, UR11, 0x8 ;  /* 0x0000000b0e1a7291 */ /* 0x000fe4000f8e40ff */
[----:B------:R-:W-:Y:S02]  /*3380*/  USEL UR13, URZ, 0x1, UP2 ;  /* 0x00000001ff0d7887 */ /* 0x000fe40009000000 */
[----:B------:R-:W-:Y:S02]  /*3390*/  USEL UR17, UR17, URZ, UP2 ;  /* 0x000000ff11117287 */ /* 0x000fe40009000000 */
[----:B------:R-:W-:Y:S02]  /*33a0*/  UIADD3 UR30, UPT, UPT, UR24, 0x2, URZ ;  /* 0x00000002181e7890 */ /* 0x000fe4000fffe0ff */
[----:B------:R-:W-:Y:S01]  /*33b0*/  @UP1 ULEA UR4, UR17, UR6, 0x3 ;  /* 0x0000000611041291 */ /* 0x000fe2000f8e18ff */
[----:B------:R-:W-:Y:S01]  /*33c0*/  LOP3.LUT R8, R8, UR13, RZ, 0x3c, !PT ;  /* 0x0000000d08087c12 */ /* 0x000fe2000f8e3cff */
[----:B------:R-:W-:Y:S02]  /*33d0*/  UIADD3 UR28, UPT, UPT, UR26, 0x2, URZ ;  /* 0x000000021a1c7890 */ /* 0x000fe4000fffe0ff */
[----:B------:R-:W-:Y:S01]  /*33e0*/  UIADD3 UR7, UPT, UPT, UR7, 0x30, URZ ;  /* 0x0000003007077890 */ /* 0x000fe2000fffe0ff */
[----:B-1----:R-:W-:Y:S01]  /*33f0*/  @P0 SHF.L.U32 R0, R8, 0x1f, RZ ;  /* 0x0000001f08000819 */ /* 0x002fe200000006ff */
[----:B------:R-:W-:Y:S01]  /*3400*/  UMOV UR25, 0x80004020 ;  /* 0x8000402000197882 */ /* 0x000fe20000000000 */
[----:B------:R-:W-:Y:S01]  /*3410*/  UMOV UR27, 0x80004020 ;  /* 0x80004020001b7882 */ /* 0x000fe20000000000 */
[----:B------:R-:W-:Y:S01]  /*3420*/  UMOV UR31, 0x80004020 ;  /* 0x80004020001f7882 */ /* 0x000fe20000000000 */
[----:B------:R2:W4:Y:S01]  /*3430*/  @P0 SYNCS.PHASECHK.TRANS64.TRYWAIT P2, [UR4], R0 ;  /* 0x00000000ff0005a7 */ /* 0x0005220008041104 */
[----:B------:R-:W-:Y:S01]  /*3440*/  UIADD3 UR15, UPT, UPT, UR15, -0x1, URZ ;  /* 0xffffffff0f0f7890 */ /* 0x000fe2000fffe0ff */
[----:B------:R2:W-:Y:S01]  /*3450*/  UTCHMMA gdesc[UR26], gdesc[UR24], tmem[UR9], tmem[UR22], idesc[UR23], UP4 ;  /* 0x00ff16181a0075ea */ /* 0x0005e2000a000009 */
[----:B------:R-:W-:Y:S01]  /*3460*/  UPLOP3.LUT UP4, UPT, UPT, UPT, UPT, 0x80, 0x8 ;  /* 0x000000000008789c */ /* 0x000fe20003f8f070 */
[----:B------:R-:W-:Y:S01]  /*3470*/  UMOV UR29, 0x80004020 ;  /* 0x80004020001d7882 */ /* 0x000fe20000000000 */
[----:B------:R-:W-:Y:S01]  /*3480*/  UMOV UR14, UR17 ;  /* 0x00000011000e7c82 */ /* 0x000fe20008000000 */
[----:B------:R2:W-:Y:S01]  /*3490*/  UTCHMMA gdesc[UR28], gdesc[UR30], tmem[UR9], tmem[UR20], idesc[UR21], UPT ;  /* 0x00ff141e1c0075ea */ /* 0x0005e2000b800009 */
[----:B------:R2:W-:Y:S01]  /*34a0*/  UTCBAR [UR7], URZ ;  /* 0x000000ff070073e9 */ /* 0x0005e200080000ff */
[----:B------:R-:W-:Y:S06]  /*34b0*/  BRA.U UP0, `(.L_x_60) ;  /* 0xfffffffd00787547 */ /* 0x000fec000b83ffff */
.L_x_57:
[----:B------:R-:W-:Y:S01]  /*34c0*/  UIADD3 UR18, UPT, UPT, UR18, 0x1, URZ ;  /* 0x0000000112127890 */ /* 0x000fe2000fffe0ff */
[C---:B------:R-:W-:Y:S01]  /*34d0*/  ISETP.NE.AND P0, PT, R10.reuse, 0x2, PT ;  /* 0x000000020a00780c */ /* 0x040fe20003f05270 */
[----:B------:R-:W-:Y:S02]  /*34e0*/  UIADD3 UR8, UPT, UPT, UR8, 0xd0, URZ ;  /* 0x000000d008087890 */ /* 0x000fe4000fffe0ff */
[----:B------:R-:W-:Y:S01]  /*34f0*/  UISETP.NE.AND UP0, UPT, UR18, 0x4, UPT ;  /* 0x000000041200788c */ /* 0x000fe2000bf05270 */
[----:B-12---:R-:W-:Y:S02]  /*3500*/  SEL R0, RZ, 0x1, P0 ;  /* 0x00000001ff007807 */ /* 0x006fe40000000000 */
[----:B------:R-:W-:Y:S01]  /*3510*/  SEL R10, R10, RZ, P0 ;  /* 0x000000ff0a0a7207 */ /* 0x000fe20000000000 */
[----:B------:R-:W-:Y:S01]  /*3520*/  USEL UR4, URZ, 0x1, UP0 ;  /* 0x00000001ff047887 */ /* 0x000fe20008000000 */
[----:B------:R-:W-:Y:S01]  /*3530*/  LOP3.LUT R9, R9, R0, RZ, 0x3c, !PT ;  /* 0x0000000009097212 */ /* 0x000fe200078e3cff */
[----:B------:R-:W-:Y:S01]  /*3540*/  USEL UR18, UR18, URZ, UP0 ;  /* 0x000000ff12127287 */ /* 0x000fe20008000000 */
[----:B------:R1:W-:Y:S03]  /*3550*/  UTCBAR [UR8], URZ ;  /* 0x000000ff080073e9 */ /* 0x0003e600080000ff */
[----:B------:R-:W-:Y:S01]  /*3560*/  LOP3.LUT R11, R11, UR4, RZ, 0x3c, !PT ;  /* 0x000000040b0b7c12 */ /* 0x000fe2000f8e3cff */
[----:B------:R-:W-:Y:S07]  /*3570*/  @P1 BRA `(.L_x_61) ;  /* 0xfffffff800b01947 */ /* 0x000fee000383ffff */
[----:B------:R-:W2:Y:S01]  /*3580*/  S2UR UR4, SR_CgaCtaId ;  /* 0x00000000000479c3 */ /* 0x000ea20000008800 */
[----:B------:R-:W-:Y:S01]  /*3590*/  ELECT P0, URZ, PT ;  /* 0x0000000000ff782f */ /* 0x000fe20003800000 */
[----:B------:R-:W-:Y:S01]  /*35a0*/  IMAD.MOV.U32 R0, RZ, RZ, 0x1 ;  /* 0x00000001ff007424 */ /* 0x000fe200078e00ff */
[----:B------:R-:W-:Y:S01]  /*35b0*/  UIADD3 UR6, UPT, UPT, UR6, 0xf0, URZ ;  /* 0x000000f006067890 */ /* 0x000fe2000fffe0ff */
[----:B------:R-:W-:Y:S01]  /*35c0*/  SHF.L.U32 R2, R11, 0x1f, RZ ;  /* 0x0000001f0b027819 */ /* 0x000fe200000006ff */
[----:B------:R-:W-:-:S03]  /*35d0*/  UMOV UR5, 0x40 ;  /* 0x0000004000057882 */ /* 0x000fc60000000000 */
[----:B------:R-:W-:Y:S01]  /*35e0*/  UVIRTCOUNT.DEALLOC.SMPOOL 0x80 ;  /* 0x000000800000784c */ /* 0x000fe20000000000 */
[----:B--2---:R-:W-:Y:S02]  /*35f0*/  ULEA UR4, UR4, UR5, 0x18 ;  /* 0x0000000504047291 */ /* 0x004fe4000f8ec0ff */
[----:B------:R-:W-:-:S07]  /*3600*/  ULEA UR5, UR18, UR6, 0x3 ;  /* 0x0000000612057291 */ /* 0x000fce000f8e18ff */
[----:B------:R2:W-:Y:S02]  /*3610*/  @P0 STS.U8 [UR4+0x1c], R0 ;  /* 0x00001c00ff000988 */ /* 0x0005e40008000004 */
[----:B------:R-:W3:Y:S02]  /*3620*/  SYNCS.PHASECHK.TRANS64.TRYWAIT P0, [UR5], R2 ;  /* 0x00000002ff0075a7 */ /* 0x000ee40008001105 */
[----:B--23--:R-:W-:Y:S05]  /*3630*/  @!P0 BRA `(.L_x_62) ;  /* 0x0000005c00948947 */ /* 0x00cfea0003800000 */
.L_x_157:
[----:B------:R-:W-:-:S04]  /*3640*/  UIADD3 UR7, UPT, UPT, UR18, 0x1, URZ ;  /* 0x0000000112077890 */ /* 0x000fc8000fffe0ff */
[----:B------:R-:W-:-:S04]  /*3650*/  UISETP.NE.AND UP0, UPT, UR7, 0x4, UPT ;  /* 0x000000040700788c */ /* 0x000fc8000bf05270 */
[----:B-1----:R-:W-:Y:S02]  /*3660*/  USEL UR8, URZ, 0x1, UP0 ;  /* 0x00000001ff087887 */ /* 0x002fe40008000000 */
[----:B------:R-:W-:-:S04]  /*3670*/  USEL UR7, UR7, URZ, UP0 ;  /* 0x000000ff07077287 */ /* 0x000fc80008000000 */
[----:B------:R-:W-:Y:S01]  /*3680*/  ULEA UR5, UR7, UR6, 0x3 ;  /* 0x0000000607057291 */ /* 0x000fe2000f8e18ff */
[----:B--2---:R-:W-:-:S04]  /*3690*/  LOP3.LUT R2, R11, UR8, RZ, 0x3c, !PT ;  /* 0x000000080b027c12 */ /* 0x004fc8000f8e3cff */
[----:B------:R-:W-:-:S04]  /*36a0*/  SHF.L.U32 R3, R2, 0x1f, RZ ;  /* 0x0000001f02037819 */ /* 0x000fc800000006ff */
[----:B------:R-:W1:Y:S02]  /*36b0*/  SYNCS.PHASECHK.TRANS64.TRYWAIT P0, [UR5], R3 ;  /* 0x00000003ff0075a7 */ /* 0x000e640008001105 */
[----:B-1----:R-:W-:Y:S05]  /*36c0*/  @!P0 BRA `(.L_x_63) ;  /* 0x0000005c00888947 */ /* 0x002fea0003800000 */
.L_x_159:
        /* <DEDUP_REMOVED lines=9> */
.L_x_161:
[----:B------:R-:W-:-:S04]  /*3760*/  UIADD3 UR7, UPT, UPT, UR7, 0x1, URZ ;  /* 0x0000000107077890 */ /* 0x000fc8000fffe0ff */
[----:B------:R-:W-:-:S04]  /*3770*/  UISETP.NE.AND UP0, UPT, UR7, 0x4, UPT ;  /* 0x000000040700788c */ /* 0x000fc8000bf05270 */
[----:B------:R-:W-:Y:S02]  /*3780*/  USEL UR5, URZ, 0x1, UP0 ;  /* 0x00000001ff057887 */ /* 0x000fe40008000000 */
[----:B------:R-:W-:-:S04]  /*3790*/  USEL UR7, UR7, URZ, UP0 ;  /* 0x000000ff07077287 */ /* 0x000fc80008000000 */
[----:B------:R-:W-:Y:S01]  /*37a0*/  ULEA UR7, UR7, UR6, 0x3 ;  /* 0x0000000607077291 */ /* 0x000fe2000f8e18ff */
[----:B------:R-:W-:-:S04]  /*37b0*/  LOP3.LUT R2, R2, UR5, RZ, 0x3c, !PT ;  /* 0x0000000502027c12 */ /* 0x000fc8000f8e3cff */
[----:B------:R-:W-:-:S04]  /*37c0*/  SHF.L.U32 R2, R2, 0x1f, RZ ;  /* 0x0000001f02027819 */ /* 0x000fc800000006ff */
[----:B------:R-:W2:Y:S02]  /*37d0*/  SYNCS.PHASECHK.TRANS64.TRYWAIT P0, [UR7], R2 ;  /* 0x00000002ff0075a7 */ /* 0x000ea40008001107 */
[----:B--2---:R-:W-:Y:S05]  /*37e0*/  @!P0 BRA `(.L_x_65) ;  /* 0x0000005c00708947 */ /* 0x004fea0003800000 */
.L_x_163:
[----:B------:R-:W-:Y:S01]  /*37f0*/  NOP ;  /* 0x0000000000007918 */ /* 0x000fe20000000000 */
[----:B-1----:R-:W1:Y:S01]  /*3800*/  LDS R0, [UR4+0x14] ;  /* 0x00001404ff007984 */ /* 0x002e620008000800 */
[----:B------:R-:W-:Y:S01]  /*3810*/  ULOP3.LUT UR6, UR19, 0xffff, URZ, 0xc0, !UPT ;  /* 0x0000ffff13067892 */ /* 0x000fe2000f8ec0ff */
[----:B------:R-:W-:Y:S01]  /*3820*/  UMOV UR8, 0xffff ;  /* 0x0000ffff00087882 */ /* 0x000fe20000000000 */
[----:B------:R-:W-:Y:S02]  /*3830*/  UMOV UR5, 0x1 ;  /* 0x0000000100057882 */ /* 0x000fe40000000000 */
[----:B------:R-:W-:-:S04]  /*3840*/  USHF.R.U32.HI UR6, URZ, 0x5, UR6 ;  /* 0x00000005ff067899 */ /* 0x000fc80008011606 */
[----:B------:R-:W-:Y:S02]  /*3850*/  USHF.L.U32 UR8, UR8, UR6, URZ ;  /* 0x0000000608087299 */ /* 0x000fe400080006ff */
[----:B------:R-:W-:-:S04]  /*3860*/  USHF.L.U32 UR5, UR5, UR6, URZ ;  /* 0x0000000605057299 */ /* 0x000fc800080006ff */
[----:B-1----:R-:W-:-:S04]  /*3870*/  LOP3.LUT R0, R0, UR8, RZ, 0xc0, !PT ;  /* 0x0000000800007c12 */ /* 0x002fc8000f8ec0ff */
[----:B------:R-:W-:-:S13]  /*3880*/  ISETP.NE.AND P0, PT, R0, UR8, PT ;  /* 0x0000000800007c0c */ /* 0x000fda000bf05270 */
[----:B------:R-:W-:Y:S05]  /*3890*/  @P0 BRA `(.L_x_66) ;  /* 0x0000000000580947 */ /* 0x000fea0003800000 */
[----:B------:R-:W1:Y:S02]  /*38a0*/  LDS R0, [UR4+0x18] ;  /* 0x00001804ff007984 */ /* 0x000e640008000800 */
[----:B-1----:R-:W-:-:S04]  /*38b0*/  LOP3.LUT R0, R0, UR5, RZ, 0xc0, !PT ;  /* 0x0000000500007c12 */ /* 0x002fc8000f8ec0ff */
[----:B------:R-:W-:-:S13]  /*38c0*/  ISETP.NE.AND P0, PT, R0, UR5, PT ;  /* 0x0000000500007c0c */ /* 0x000fda000bf05270 */
[----:B------:R-:W-:Y:S05]  /*38d0*/  @P0 BRA `(.L_x_67) ;  /* 0x00000000003c0947 */ /* 0x000fea0003800000 */
[----:B------:R-:W1:Y:S01]  /*38e0*/  S2R R2, SR_LANEID ;  /* 0x0000000000027919 */ /* 0x000e620000000000 */
[----:B------:R-:W-:Y:S01]  /*38f0*/  ULOP3.LUT UR8, URZ, UR8, URZ, 0x33, !UPT ;  /* 0x00000008ff087292 */ /* 0x000fe2000f8e33ff */
[----:B------:R-:W-:Y:S02]  /*3900*/  VOTEU.ANY UR7, UPT, PT ;  /* 0x0000000000077886 */ /* 0x000fe400038e0100 */
[----:B------:R-:W-:-:S03]  /*3910*/  UFLO.U32 UR7, UR7 ;  /* 0x00000007000772bd */ /* 0x000fc600080e0000 */
[----:B------:R-:W-:-:S04]  /*3920*/  IMAD.U32 R0, RZ, RZ, UR8 ;  /* 0x00000008ff007e24 */ /* 0x000fc8000f8e00ff */
[----:B------:R2:W3:Y:S02]  /*3930*/  REDUX UR6, R0 ;  /* 0x00000000000673c4 */ /* 0x0004e40000000000 */
[----:B------:R1:W-:Y:S02]  /*3940*/  UTCATOMSWS.AND URZ, UR8 ;  /* 0x0000000800ff79e3 */ /* 0x0003e40008000000 */
[----:B-1----:R-:W-:Y:S02]  /*3950*/  ISETP.EQ.U32.AND P0, PT, R2, UR7, PT ;  /* 0x0000000702007c0c */ /* 0x002fe4000bf02070 */
[----:B--2---:R-:W-:Y:S02]  /*3960*/  LOP3.LUT R0, RZ, UR5, RZ, 0x33, !PT ;  /* 0x00000005ff007c12 */ /* 0x004fe4000f8e33ff */
[----:B---3--:R-:W-:Y:S02]  /*3970*/  MOV R2, UR6 ;  /* 0x0000000600027c02 */ /* 0x008fe40008000f00 */
[----:B------:R-:W1:Y:S07]  /*3980*/  REDUX UR5, R0 ;  /* 0x00000000000573c4 */ /* 0x000e6e0000000000 */
[----:B------:R2:W-:Y:S01]  /*3990*/  @P0 ATOMS.AND RZ, [UR4+0x14], R2 ;  /* 0x00001402ffff098c */ /* 0x0005e2000a800004 */
[----:B-1----:R-:W-:-:S05]  /*39a0*/  IMAD.U32 R0, RZ, RZ, UR5 ;  /* 0x00000005ff007e24 */ /* 0x002fca000f8e00ff */
[----:B------:R2:W-:Y:S01]  /*39b0*/  @P0 ATOMS.AND RZ, [UR4+0x18], R0 ;  /* 0x00001800ffff098c */ /* 0x0005e2000a800004 */
[----:B------:R-:W-:Y:S05]  /*39c0*/  BRA `(.L_x_68) ;  /* 0x0000000000147947 */ /* 0x000fea0003800000 */
.L_x_67:
[----:B------:R-:W-:Y:S02]  /*39d0*/  MOV R2, 0x39f0 ;  /* 0x000039f000027802 */ /* 0x000fe40000000f00 */
[----:B----45:R-:W-:Y:S05]  /*39e0*/  CALL.REL.NOINC `($__internal_0_$__cuda_sm10x_tcgen05_guardrail_trap_col_being_dealloced_not_returned_by_alloc) ;  /* 0x0000006000587944 */ /* 0x030fea0003c00000 */
[----:B------:R-:W-:Y:S05]  /*39f0*/  BRA `(.L_x_68) ;  /* 0x0000000000087947 */ /* 0x000fea0003800000 */
.L_x_66:
[----:B------:R-:W-:Y:S02]  /*3a00*/  MOV R2, 0x3a20 ;  /* 0x00003a2000027802 */ /* 0x000fe40000000f00 */
[----:B----45:R-:W-:Y:S05]  /*3a10*/  CALL.REL.NOINC `($__internal_2_$__cuda_sm10x_tcgen05_guardrail_trap_unallocated_columns_being_dealloced) ;  /* 0x0000006000647944 */ /* 0x030fea0003c00000 */
.L_x_68:
[----:B------:R-:W-:Y:S01]  /*3a20*/  NOP ;  /* 0x0000000000007918 */ /* 0x000fe20000000000 */
[----:B------:R-:W-:Y:S05]  /*3a30*/  EXIT ;  /* 0x000000000000794d */ /* 0x000fea0003800000 */
.L_x_50:
[----:B------:R-:W-:-:S09]  /*3a40*/  UISETP.NE.OR UP2, UPT, UR8, 0x3, !UP2 ;  /* 0x000000030800788c */ /* 0x000fd2000d745670 */
[----:B------:R-:W-:Y:S05]  /*3a50*/  BRA.U UP2, `(.L_x_69) ;  /* 0x0000001102087547 */ /* 0x000fea000b800000 */
[----:B------:R-:W1:Y:S01]  /*3a60*/  LDC R0, c[0x0][0xb30] ;  /* 0x0002cc00ff007b82 */ /* 0x000e620000000800 */
[----:B------:R-:W2:Y:S01]  /*3a70*/  LDCU.64 UR8, c[0x0][0x888] ;  /* 0x00011100ff0877ac */ /* 0x000ea20008000a00 */
[----:B------:R-:W-:Y:S02]  /*3a80*/  HFMA2 R27, -RZ, RZ, 0, 0 ;  /* 0x00000000ff1b7431 */ /* 0x000fe400000001ff */
[----:B------:R-:W-:Y:S01]  /*3a90*/  IMAD.MOV.U32 R29, RZ, RZ, 0x1 ;  /* 0x00000001ff1d7424 */ /* 0x000fe200078e00ff */
[----:B------:R-:W-:Y:S01]  /*3aa0*/  MOV R25, 0x2000 ;  /* 0x0000200000197802 */ /* 0x000fe20000000f00 */
[----:B------:R-:W4:Y:S01]  /*3ab0*/  LDCU.64 UR4, c[0x0][0x890] ;  /* 0x00011200ff0477ac */ /* 0x000f220008000a00 */
[----:B------:R-:W-:Y:S01]  /*3ac0*/  IMAD.MOV.U32 R28, RZ, RZ, RZ ;  /* 0x000000ffff1c7224 */ /* 0x000fe200078e00ff */
[----:B------:R-:W3:Y:S01]  /*3ad0*/  LDC R24, c[0x0][0x370] ;  /* 0x0000dc00ff187b82 */ /* 0x000ee20000000800 */
[----:B------:R-:W-:Y:S01]  /*3ae0*/  UMOV UR7, 0x400 ;  /* 0x0000040000077882 */ /* 0x000fe20000000000 */
[----:B------:R-:W-:-:S02]  /*3af0*/  UPLOP3.LUT UP1, UPT, UPT, UPT, UPT, 0x40, 0x4 ;  /* 0x000000000004789c */ /* 0x000fc40003f2e870 */
[----:B------:R-:W-:-:S04]  /*3b00*/  ULEA UR7, UR37, UR7, 0x18 ;  /* 0x0000000725077291 */ /* 0x000fc8000f8ec0ff */
[----:B------:R-:W3:Y:S01]  /*3b10*/  LDC R3, c[0x0][0xb0c] ;  /* 0x0002c300ff037b82 */ /* 0x000ee20000000800 */
[----:B------:R-:W-:Y:S02]  /*3b20*/  UIADD3 UR13, UPT, UPT, UR7, 0x78, URZ ;  /* 0x00000078070d7890 */ /* 0x000fe4000fffe0ff */
[----:B--2---:R-:W-:Y:S02]  /*3b30*/  UISETP.NE.U32.AND UP2, UPT, UR8, URZ, UPT ;  /* 0x000000ff0800728c */ /* 0x004fe4000bf45070 */
[----:B------:R-:W-:Y:S02]  /*3b40*/  UIADD3 UR33, UPT, UPT, UR7, 0x60, URZ ;  /* 0x0000006007217890 */ /* 0x000fe4000fffe0ff */
[----:B----4-:R-:W-:Y:S01]  /*3b50*/  UISETP.NE.U32.AND UP3, UPT, UR4, URZ, UPT ;  /* 0x000000ff0400728c */ /* 0x010fe2000bf65070 */
[----:B------:R-:W2:Y:S01]  /*3b60*/  LDC R18, c[0x0][0xb20] ;  /* 0x0002c800ff127b82 */ /* 0x000ea20000000800 */
[----:B-1----:R-:W-:Y:S01]  /*3b70*/  ISETP.NE.AND P1, PT, R0, 0x1, PT ;  /* 0x000000010000780c */ /* 0x002fe20003f25270 */
[----:B------:R-:W-:-:S02]  /*3b80*/  UISETP.NE.AND.EX UP2, UPT, UR9, URZ, UPT, UP2 ;  /* 0x000000ff0900728c */ /* 0x000fc4000bf45320 */
[----:B------:R-:W-:Y:S02]  /*3b90*/  UIADD3 UR25, UPT, UPT, UR7, 0x68, URZ ;  /* 0x0000006807197890 */ /* 0x000fe4000fffe0ff */
[----:B------:R-:W-:Y:S02]  /*3ba0*/  UIADD3 UR17, UPT, UPT, UR7, 0x70, URZ ;  /* 0x0000007007117890 */ /* 0x000fe4000fffe0ff */
[----:B------:R-:W1:Y:S01]  /*3bb0*/  LDC.64 R30, c[0x0][0x348] ;  /* 0x0000d200ff1e7b82 */ /* 0x000e620000000a00 */
[----:B------:R-:W-:Y:S02]  /*3bc0*/  UPRMT UR13, UR37, 0x654, UR13 ;  /* 0x00000654250d7896 */ /* 0x000fe4000800000d */
[----:B------:R-:W-:-:S05]  /*3bd0*/  UISETP.NE.AND.EX UP3, UPT, UR5, URZ, UPT, UP3 ;  /* 0x000000ff0500728c */ /* 0x000fca000bf65330 */
[----:B------:R-:W4:Y:S08]  /*3be0*/  LDC.64 R16, c[0x0][0xb10] ;  /* 0x0002c400ff107b82 */ /* 0x000f300000000a00 */
[----:B------:R-:W1:Y:S08]  /*3bf0*/  LDC.64 R6, c[0x0][0xb18] ;  /* 0x0002c600ff067b82 */ /* 0x000e700000000a00 */
[----:B------:R-:W1:Y:S08]  /*3c00*/  LDC.64 R4, c[0x0][0xb28] ;  /* 0x0002ca00ff047b82 */ /* 0x000e700000000a00 */
[----:B--23--:R-:W1:Y:S02]  /*3c10*/  LDC R19, c[0x0][0x374] ;  /* 0x0000dd00ff137b82 */ /* 0x00ce640000000800 */
.L_x_80:
[C---:B------:R-:W-:Y:S02]  /*3c20*/  LEA R0, R28.reuse, UR7, 0x3 ;  /* 0x000000071c007c11 */ /* 0x040fe4000f8e18ff */
[----:B------:R-:W-:Y:S02]  /*3c30*/  SHF.L.U32 R2, R27, 0x1f, RZ ;  /* 0x0000001f1b027819 */ /* 0x000fe400000006ff */
[----:B------:R-:W-:Y:S02]  /*3c40*/  LEA R20, R28, UR7, 0x4 ;  /* 0x000000071c147c11 */ /* 0x000fe4000f8e20ff */
[----:B--2---:R-:W2:Y:S02]  /*3c50*/  SYNCS.PHASECHK.TRANS64.TRYWAIT P0, [R0+URZ+0xb0], R2 ;  /* 0x0000b002000075a7 */ /* 0x004ea400080011ff */
[----:B--2---:R-:W-:Y:S05]  /*3c60*/  @!P0 BRA `(.L_x_70) ;  /* 0x0000005800688947 */ /* 0x004fea0003800000 */
.L_x_164:
[----:B------:R-:W-:Y:S01]  /*3c70*/  ISETP.GE.AND P0, PT, R40, 0x1, PT ;  /* 0x000000012800780c */ /* 0x000fe20003f06270 */
[----:B------:R-:W3:Y:S01]  /*3c80*/  LDS.128 R20, [R20+0x140] ;  /* 0x0001400014147984 */ /* 0x000ee20000000c00 */
[----:B--2---:R-:W-:Y:S01]  /*3c90*/  VIADD R0, R0, 0xc0 ;  /* 0x000000c000007836 */ /* 0x004fe20000000000 */
[----:B------:R-:W-:Y:S01]  /*3ca0*/  @!PT LDS RZ, [RZ] ;  /* 0x00000000fffff984 */ /* 0x000fe20000000800 */
[----:B------:R-:W-:Y:S01]  /*3cb0*/  @!PT LDS RZ, [RZ] ;  /* 0x00000000fffff984 */ /* 0x000fe20000000800 */
[----:B------:R-:W-:Y:S01]  /*3cc0*/  @!PT LDS RZ, [RZ] ;  /* 0x00000000fffff984 */ /* 0x000fe20000000800 */
[----:B------:R-:W-:Y:S01]  /*3cd0*/  @!PT LDS RZ, [RZ] ;  /* 0x00000000fffff984 */ /* 0x000fe20000000800 */
[----:B------:R2:W-:Y:S06]  /*3ce0*/  MEMBAR.ALL.CTA ;  /* 0x0000000000007992 */ /* 0x0005ec0000008000 */
[----:B--2---:R-:W2:Y:S01]  /*3cf0*/  FENCE.VIEW.ASYNC.S ;  /* 0x00000000000073c6 */ /* 0x004ea20000000000 */
[----:B------:R-:W-:Y:S04]  /*3d00*/  PRMT R0, RZ, 0x654, R0 ;  /* 0x00000654ff007816 */ /* 0x000fe80000000000 */
[----:B--2---:R2:W-:Y:S01]  /*3d10*/  SYNCS.ARRIVE.TRANS64.RED.A1T0 RZ, [R0+URZ], RZ ;  /* 0x000000ff00ff79a7 */ /* 0x0045e200081004ff */
[----:B---3--:R-:W-:Y:S11]  /*3d20*/  LOP3.LUT P3, RZ, R22, 0x1, RZ, 0xc0, !PT ;  /* 0x0000000116ff7812 */ /* 0x008ff6000786c0ff */
[----:B------:R-:W-:Y:S02]  /*3d30*/  @!UPT UIADD3 URZ, UPT, UPT, URZ, URZ, URZ ;  /* 0x000000fffffff290 */ /* 0x000fe4000fffe0ff */
[----:B------:R-:W-:Y:S02]  /*3d40*/  @P3 MOV R11, R20 ;  /* 0x00000014000b3202 */ /* 0x000fe40000000f00 */
[----:B------:R-:W-:Y:S01]  /*3d50*/  @P3 LOP3.LUT R10, R21, 0xffff, RZ, 0xc0, !PT ;  /* 0x0000ffff150a3812 */ /* 0x000fe200078ec0ff */
[----:B--2---:R-:W-:Y:S06]  /*3d60*/  @!P0 BRA `(.L_x_71) ;  /* 0x0000000000a48947 */ /* 0x004fec0003800000 */
[-C--:B-1----:R-:W-:Y:S01]  /*3d70*/  IMAD.HI.U32 R0, R19, R7.reuse, RZ ;  /* 0x0000000713007227 */ /* 0x082fe200078e00ff */
[----:B------:R-:W-:Y:S02]  /*3d80*/  ISETP.NE.AND P0, PT, R6, 0x1, PT ;  /* 0x000000010600780c */ /* 0x000fe40003f05270 */
[----:B------:R-:W-:Y:S01]  /*3d90*/  ISETP.NE.AND P2, PT, R40, 0x1, PT ;  /* 0x000000012800780c */ /* 0x000fe20003f45270 */
[----:B----4-:R-:W-:Y:S01]  /*3da0*/  IMAD.HI.U32 R9, R24, R16, RZ ;  /* 0x0000001018097227 */ /* 0x010fe200078e00ff */
[----:B------:R-:W-:Y:S02]  /*3db0*/  SHF.R.U32.HI R0, RZ, R18, R0 ;  /* 0x00000012ff007219 */ /* 0x000fe40000011600 */
[----:B------:R-:W-:Y:S01]  /*3dc0*/  ISETP.NE.AND P4, PT, R3, 0x1, PT ;  /* 0x000000010300780c */ /* 0x000fe20003f85270 */
[----:B------:R-:W-:Y:S01]  /*3dd0*/  IMAD.HI.U32 R13, R10, R7, RZ ;  /* 0x000000070a0d7227 */ /* 0x000fe200078e00ff */
[----:B------:R-:W-:Y:S02]  /*3de0*/  SHF.R.U32.HI R9, RZ, R17, R9 ;  /* 0x00000011ff097219 */ /* 0x000fe40000011609 */
[----:B------:R-:W-:Y:S01]  /*3df0*/  SEL R0, R19, R0, !P0 ;  /* 0x0000000013007207 */ /* 0x000fe20004000000 */
[----:B------:R-:W-:Y:S01]  /*3e00*/  IMAD.HI.U32 R12, R11, R16, RZ ;  /* 0x000000100b0c7227 */ /* 0x000fe200078e00ff */
[----:B------:R-:W-:Y:S03]  /*3e10*/  SEL R9, R24, R9, !P4 ;  /* 0x0000000918097207 */ /* 0x000fe60006000000 */
[-C--:B------:R-:W-:Y:S01]  /*3e20*/  IMAD.HI.U32 R8, R0, R4.reuse, RZ ;  /* 0x0000000400087227 */ /* 0x080fe200078e00ff */
[----:B------:R-:W-:Y:S03]  /*3e30*/  SHF.R.U32.HI R12, RZ, R17, R12 ;  /* 0x00000011ff0c7219 */ /* 0x000fe6000001160c */
[----:B------:R-:W-:Y:S01]  /*3e40*/  IMAD.HI.U32 R2, R9, R4, RZ ;  /* 0x0000000409027227 */ /* 0x000fe200078e00ff */
[-C--:B------:R-:W-:Y:S02]  /*3e50*/  @P2 SHF.R.U32.HI R0, RZ, R5.reuse, R8 ;  /* 0x00000005ff002219 */ /* 0x080fe40000011608 */
[----:B------:R-:W-:Y:S02]  /*3e60*/  SHF.R.U32.HI R8, RZ, R18, R13 ;  /* 0x00000012ff087219 */ /* 0x000fe4000001160d */
[----:B------:R-:W-:Y:S01]  /*3e70*/  @P2 SHF.R.U32.HI R9, RZ, R5, R2 ;  /* 0x00000005ff092219 */ /* 0x000fe20000011602 */
[----:B------:R-:W-:Y:S01]  /*3e80*/  IMAD R0, R40, R0, RZ ;  /* 0x0000000028007224 */ /* 0x000fe200078e02ff */
[----:B------:R-:W-:Y:S02]  /*3e90*/  SEL R8, R10, R8, !P0 ;  /* 0x000000080a087207 */ /* 0x000fe40004000000 */
[----:B------:R-:W-:Y:S01]  /*3ea0*/  SEL R2, R11, R12, !P4 ;  /* 0x0000000c0b027207 */ /* 0x000fe20006000000 */
[----:B------:R-:W-:Y:S01]  /*3eb0*/  IMAD R12, R40, R9, RZ ;  /* 0x00000009280c7224 */ /* 0x000fe200078e02ff */
[C---:B------:R-:W-:Y:S01]  /*3ec0*/  ISETP.GE.AND P0, PT, R8.reuse, R0, PT ;  /* 0x000000000800720c */ /* 0x040fe20003f06270 */
[----:B------:R-:W-:Y:S03]  /*3ed0*/  IMAD.HI.U32 R0, R8, R4, RZ ;  /* 0x0000000408007227 */ /* 0x000fe600078e00ff */
[----:B------:R-:W-:Y:S02]  /*3ee0*/  ISETP.GE.OR P0, PT, R2, R12, P0 ;  /* 0x0000000c0200720c */ /* 0x000fe40000706670 */
[-C--:B------:R-:W-:Y:S04]  /*3ef0*/  SHF.R.U32.HI R0, RZ, R5.reuse, R0 ;  /* 0x00000005ff007219 */ /* 0x080fe80000011600 */
[----:B------:R-:W-:Y:S05]  /*3f00*/  SEL R13, R8, R0, !P2 ;  /* 0x00000000080d7207 */ /* 0x000fea0005000000 */
[----:B------:R-:W-:Y:S02]  /*3f10*/  IMAD.MOV R12, RZ, RZ, -R13 ;  /* 0x000000ffff0c7224 */ /* 0x000fe400078e0a0d */
[----:B------:R-:W-:Y:S04]  /*3f20*/  @!P0 IMAD.HI.U32 R0, R2, R4, RZ ;  /* 0x0000000402008227 */ /* 0x000fe800078e00ff */
[----:B------:R-:W-:Y:S01]  /*3f30*/  IMAD R12, R40, R12, R8 ;  /* 0x0000000c280c7224 */ /* 0x000fe200078e0208 */
[----:B------:R-:W-:Y:S04]  /*3f40*/  @!P0 SHF.R.U32.HI R0, RZ, R5, R0 ;  /* 0x00000005ff008219 */ /* 0x000fe80000011600 */
[----:B------:R-:W-:Y:S04]  /*3f50*/  @!P0 SEL R0, R2, R0, !P2 ;  /* 0x0000000002008207 */ /* 0x000fe80005000000 */
[----:B------:R-:W-:Y:S01]  /*3f60*/  @!P0 IADD3 R13, PT, PT, R13, -R0, RZ ;  /* 0x800000000d0d8210 */ /* 0x000fe20007ffe0ff */
[----:B------:R-:W-:Y:S01]  /*3f70*/  @!P0 IMAD R0, R9, R12, R0 ;  /* 0x0000000c09008224 */ /* 0x000fe200078e0200 */
[----:B------:R-:W-:Y:S01]  /*3f80*/  IADD3 R9, PT, PT, -R8, RZ, RZ ;  /* 0x000000ff08097210 */ /* 0x000fe20007ffe1ff */
[--C-:B------:R-:W-:Y:S02]  /*3f90*/  IMAD.MOV R12, RZ, RZ, -R2.reuse ;  /* 0x000000ffff0c7224 */ /* 0x100fe400078e0a02 */
[----:B------:R-:W-:Y:S02]  /*3fa0*/  @!P0 IMAD R8, R13, R40, R2 ;  /* 0x000000280d088224 */ /* 0x000fe400078e0202 */
[----:B------:R-:W-:Y:S02]  /*3fb0*/  @!P0 IMAD.MOV.U32 R2, RZ, RZ, R0 ;  /* 0x000000ffff028224 */ /* 0x000fe400078e0000 */
[----:B------:R-:W-:Y:S02]  /*3fc0*/  IMAD R11, R3, R12, R11 ;  /* 0x0000000c030b7224 */ /* 0x000fe400078e020b */
[----:B------:R-:W-:Y:S02]  /*3fd0*/  IMAD R10, R6, R9, R10 ;  /* 0x00000009060a7224 */ /* 0x000fe400078e020a */
[----:B------:R-:W-:Y:S02]  /*3fe0*/  IMAD R11, R2, R3, R11 ;  /* 0x00000003020b7224 */ /* 0x000fe400078e020b */
[----:B------:R-:W-:Y:S02]  /*3ff0*/  IMAD R10, R8, R6, R10 ;  /* 0x00000006080a7224 */ /* 0x000fe400078e020a */
.L_x_71:
[----:B------:R-:W-:Y:S05]  /*4000*/  BRA.U UP1, `(.L_x_72) ;  /* 0x0000000101107547 */ /* 0x000fea000b800000 */
[----:B------:R-:W-:Y:S04]  /*4010*/  MOV R2, UR6 ;  /* 0x0000000600027c02 */ /* 0x000fe80008000f00 */
[----:B------:R-:W-:Y:S04]  /*4020*/  SHF.L.U32 R2, R2, 0x1f, RZ ;  /* 0x0000001f02027819 */ /* 0x000fe800000006ff */
[----:B------:R-:W2:Y:S02]  /*4030*/  SYNCS.PHASECHK.TRANS64.TRYWAIT P0, [UR7+0xa8], R2 ;  /* 0x0000a802ff0075a7 */ /* 0x000ea40008001107 */
[----:B--2---:R-:W-:Y:S05]  /*4040*/  @!P0 BRA `(.L_x_73) ;  /* 0x0000005400848947 */ /* 0x004fea0003800000 */
.L_x_72:
[----:B------:R-:W-:Y:S02]  /*4050*/  R2UR UR35, R15 ;  /* 0x000000000f2372ca */ /* 0x000fe400000e0000 */
[----:B------:R-:W-:Y:S02]  /*4060*/  R2UR UR34, R14 ;  /* 0x000000000e2272ca */ /* 0x000fe400000e0000 */
[----:B------:R-:W-:Y:S02]  /*4070*/  ISETP.NE.U32.AND P2, PT, RZ, UR4, PT ;  /* 0x00000004ff007c0c */ /* 0x000fe4000bf45070 */
[----:B------:R-:W-:Y:S02]  /*4080*/  SHF.L.U32 R14, R29, 0x1f, RZ ;  /* 0x0000001f1d0e7819 */ /* 0x000fe400000006ff */
[----:B------:R-:W-:Y:S05]  /*4090*/  ISETP.NE.AND.EX P2, PT, RZ, UR5, PT, P2 ;  /* 0x00000005ff007c0c */ /* 0x000fea000bf45320 */
[----:B------:R-:W-:Y:S02]  /*40a0*/  USHF.L.U32 UR35, UR35, 0x6, URZ ;  /* 0x0000000623237899 */ /* 0x000fe400080006ff */
[----:B------:R-:W-:Y:S01]  /*40b0*/  USHF.L.U32 UR34, UR34, 0x8, URZ ;  /* 0x0000000822227899 */ /* 0x000fe200080006ff */
[----:B------:R-:W-:Y:S11]  /*40c0*/  BRA.U !UP3, `(.L_x_74) ;  /* 0x000000010b347547 */ /* 0x000ff6000b800000 */
[----:B------:R-:W-:Y:S01]  /*40d0*/  UPLOP3.LUT UP0, UPT, UPT, UPT, UP2, 0x80, 0x8 ;  /* 0x000000000008789c */ /* 0x000fe20003f0f020 */
[----:B--2---:R-:W-:Y:S02]  /*40e0*/  HFMA2 R0, -RZ, RZ, 0, 5.9604644775390625e-08 ;  /* 0x00000001ff007431 */ /* 0x004fe400000001ff */
[----:B------:R-:W-:Y:S03]  /*40f0*/  IMAD.MOV.U32 R88, RZ, RZ, 0x1 ;  /* 0x00000001ff587424 */ /* 0x000fe600078e00ff */
[----:B------:R-:W-:Y:S05]  /*4100*/  PLOP3.LUT P0, PT, PT, PT, UP0, 0x80, 0x8 ;  /* 0x000000000008781c */ /* 0x000fea0003f0f008 */
[----:B------:R-:W2:Y:S01]  /*4110*/  @UP0 LDCU.64 UR10, c[0x0][0x888] ;  /* 0x00011100ff0a07ac */ /* 0x000ea20008000a00 */
[----:B------:R-:W-:Y:S07]  /*4120*/  @UP0 UIMAD UR8, UR36, UR4, URZ ;  /* 0x00000004240802a4 */ /* 0x000fee000f8e02ff */
[----:B------:R-:W-:Y:S01]  /*4130*/  @!P0 PRMT R88, R0, 0x7610, R88 ;  /* 0x0000761000588816 */ /* 0x000fe20000000058 */
[----:B--2---:R-:W-:Y:S03]  /*4140*/  @UP0 UIMAD.WIDE UR10, UR8, 0x4, UR10 ;  /* 0x00000004080a08a5 */ /* 0x004fe6000f8e020a */
[----:B------:R-:W2:Y:S03]  /*4150*/  @!UP0 LDCU UR8, c[0x0][0x880] ;  /* 0x00011000ff0887ac */ /* 0x000ea60008000800 */
[----:B------:R-:W-:Y:S01]  /*4160*/  IMAD.U32 R8, RZ, RZ, UR10 ;  /* 0x0000000aff087e24 */ /* 0x000fe2000f8e00ff */
[----:B------:R-:W-:Y:S05]  /*4170*/  MOV R9, UR11 ;  /* 0x0000000b00097c02 */ /* 0x000fea0008000f00 */
[----:B-----5:R3:W5:Y:S02]  /*4180*/  @P0 LDG.E R49, desc[UR46][R8.64] ;  /* 0x0000002e08310981 */ /* 0x020764000c1e1900 */
[----:B--23--:R-:W-:Y:S07]  /*4190*/  @!P0 IMAD.U32 R49, RZ, RZ, UR8 ;  /* 0x00000008ff318e24 */ /* 0x00cfee000f8e00ff */
.L_x_74:
[----:B-----5:R-:W-:Y:S01]  /*41a0*/  @!P2 FSETP.EQ.AND P0, PT, R49, RZ, PT ;  /* 0x000000ff3100a20b */ /* 0x020fe20003f02000 */
[----:B------:R-:W-:Y:S01]  /*41b0*/  @!UPT UIADD3 URZ, UPT, UPT, URZ, URZ, URZ ;  /* 0x000000fffffff290 */ /* 0x000fe2000fffe0ff */
[----:B------:R-:W-:Y:S11]  /*41c0*/  @!P2 BRA `(.L_x_75) ;  /* 0x000000000014a947 */ /* 0x000ff60003800000 */
[----:B------:R-:W-:Y:S02]  /*41d0*/  LOP3.LUT P2, RZ, R88, 0xff, RZ, 0xc0, !PT ;  /* 0x000000ff58ff7812 */ /* 0x000fe4000784c0ff */
[----:B------:R-:W-:Y:S04]  /*41e0*/  PLOP3.LUT P0, PT, PT, PT, UP0, 0x80, 0x8 ;  /* 0x000000000008781c */ /* 0x000fe80003f0f008 */
[----:B------:R-:W-:Y:S07]  /*41f0*/  PLOP3.LUT P0, PT, P0, PT, PT, 0x8, 0x80 ;  /* 0x000000000080781c */ /* 0x000fee000070e170 */
[----:B------:R-:W-:Y:S11]  /*4200*/  @P2 FSETP.EQ.AND P0, PT, R49, RZ, PT ;  /* 0x000000ff3100220b */ /* 0x000ff60003f02000 */
[----:B------:R-:W-:Y:S02]  /*4210*/  @!UPT UIADD3 URZ, UPT, UPT, URZ, URZ, URZ ;  /* 0x000000fffffff290 */ /* 0x000fe4000fffe0ff */
.L_x_75:
[----:B------:R-:W3:Y:S01]  /*4220*/  SYNCS.PHASECHK.TRANS64.TRYWAIT P2, [UR7+0x80], R14 ;  /* 0x0000800eff0075a7 */ /* 0x000ee20008041107 */
[----:B------:R-:W-:Y:S04]  /*4230*/  ELECT P4, URZ, PT ;  /* 0x0000000000ff782f */ /* 0x000fe80003880000 */
[----:B------:R-:W-:Y:S11]  /*4240*/  PLOP3.LUT P4, PT, P0, P4, PT, 0xf2, 0x2f ;  /* 0x00000000002f781c */ /* 0x000ff60000789e72 */
[----:B------:R-:W-:Y:S02]  /*4250*/  @!UPT UIADD3 URZ, UPT, UPT, URZ, URZ, URZ ;  /* 0x000000fffffff290 */ /* 0x000fe4000fffe0ff */
[----:B-1----:R-:W-:Y:S05]  /*4260*/  @!P4 IADD3 R8, P0, PT, R30, 0x580, RZ ;  /* 0x000005801e08c810 */ /* 0x002fea0007f1e0ff */
[----:B--2---:R-:W-:Y:S01]  /*4270*/  @!P4 IMAD.X R2, RZ, RZ, R31, P0 ;  /* 0x000000ffff02c224 */ /* 0x004fe200000e061f */
[----:B---3--:R-:W-:Y:S07]  /*4280*/  @!P2 BRA `(.L_x_76) ;  /* 0x00000054000ca947 */ /* 0x008fee0003800000 */
.L_x_167:
[----:B------:R-:W-:Y:S01]  /*4290*/  @!P4 R2UR UR8, R2 ;  /* 0x000000000208c2ca */ /* 0x000fe200000e0000 */
[----:B------:R-:W-:Y:S01]  /*42a0*/  VOTEU.ALL UP1, P4 ;  /* 0x0000000000ff7886 */ /* 0x000fe20002020000 */
[----:B------:R-:W-:Y:S01]  /*42b0*/  @!P4 R2UR UR9, R8 ;  /* 0x000000000809c2ca */ /* 0x000fe200000e0000 */
[----:B-1----:R-:W-:Y:S01]  /*42c0*/  @!P4 IMAD.MOV.U32 R0, RZ, RZ, 0x2000 ;  /* 0x00002000ff00c424 */ /* 0x002fe200078e00ff */
[----:B------:R-:W-:Y:S01]  /*42d0*/  UMOV UR10, 0x0 ;  /* 0x00000000000a7882 */ /* 0x000fe20000000000 */
[----:B------:R-:W-:Y:S01]  /*42e0*/  UMOV UR11, 0x10000000 ;  /* 0x10000000000b7882 */ /* 0x000fe20000000000 */
[----:B------:R-:W-:Y:S01]  /*42f0*/  @!UP1 UIADD3 UR32, UPT, UPT, UR7, 0x400, URZ ;  /* 0x0000040007209890 */ /* 0x000fe2000fffe0ff */
[----:B------:R-:W-:Y:S06]  /*4300*/  VOTEU.ALL UP1, P4 ;  /* 0x0000000000ff7886 */ /* 0x000fec0002020000 */
[----:B------:R-:W-:Y:S01]  /*4310*/  IMAD.U32 R9, RZ, RZ, UR8 ;  /* 0x00000008ff097e24 */ /* 0x000fe2000f8e00ff */
[----:B------:R-:W-:Y:S01]  /*4320*/  UPRMT UR8, UR37, 0x654, UR33 ;  /* 0x0000065425087896 */ /* 0x000fe20008000021 */
[----:B------:R-:W-:Y:S03]  /*4330*/  IMAD.U32 R8, RZ, RZ, UR9 ;  /* 0x00000009ff087e24 */ /* 0x000fe6000f8e00ff */
[----:B------:R-:W-:Y:S02]  /*4340*/  @!P4 R2UR UR15, R9 ;  /* 0x00000000090fc2ca */ /* 0x000fe400000e0000 */
[----:B------:R-:W-:Y:S02]  /*4350*/  @!P4 R2UR UR14, R8 ;  /* 0x00000000080ec2ca */ /* 0x000fe400000e0000 */
[----:B------:R-:W-:Y:S05]  /*4360*/  @!P4 IADD3 R8, P0, PT, R30, 0x580, RZ ;  /* 0x000005801e08c810 */ /* 0x000fea0007f1e0ff */
[----:B------:R-:W-:Y:S06]  /*4370*/  @!P4 IMAD.X R2, RZ, RZ, R31, P0 ;  /* 0x000000ffff02c224 */ /* 0x000fec00000e061f */
[----:B------:R1:W-:Y:S01]  /*4380*/  @!UP1 UTMALDG.3D [UR32], [UR14], desc[UR10] ;  /* 0x00000a200e0095b4 */ /* 0x0003e20008011000 */
[----:B------:R1:W-:Y:S01]  /*4390*/  @!P4 SYNCS.ARRIVE.TRANS64.RED.A0TR RZ, [UR7+0x60], R0 ;  /* 0x00006000ffffc9a7 */ /* 0x0003e20008300407 */
[----:B------:R-:W-:Y:S01]  /*43a0*/  SYNCS.ARRIVE.TRANS64.RED.A1T0 RZ, [UR8], RZ ;  /* 0x000000ffffff79a7 */ /* 0x000fe20008100408 */
[----:B------:R-:W2:Y:S02]  /*43b0*/  SYNCS.PHASECHK.TRANS64.TRYWAIT P2, [UR7+0x88], R14 ;  /* 0x0000880eff0075a7 */ /* 0x000ea40008041107 */
[----:B-12---:R-:W-:Y:S05]  /*43c0*/  @!P2 BRA `(.L_x_77) ;  /* 0x0000005000d4a947 */ /* 0x006fea0003800000 */
.L_x_169:
[----:B------:R-:W-:Y:S01]  /*43d0*/  @!P4 R2UR UR8, R2 ;  /* 0x000000000208c2ca */ /* 0x000fe200000e0000 */
[----:B------:R-:W-:Y:S01]  /*43e0*/  VOTEU.ALL UP1, P4 ;  /* 0x0000000000ff7886 */ /* 0x000fe20002020000 */
[----:B------:R-:W-:Y:S01]  /*43f0*/  @!P4 R2UR UR9, R8 ;  /* 0x000000000809c2ca */ /* 0x000fe200000e0000 */
[----:B-1----:R-:W-:Y:S01]  /*4400*/  @!P4 IMAD.MOV.U32 R0, RZ, RZ, 0x2000 ;  /* 0x00002000ff00c424 */ /* 0x002fe200078e00ff */
[----:B------:R-:W-:Y:S01]  /*4410*/  UMOV UR10, 0x0 ;  /* 0x00000000000a7882 */ /* 0x000fe20000000000 */
[----:B------:R-:W-:Y:S01]  /*4420*/  UMOV UR11, 0x10000000 ;  /* 0x10000000000b7882 */ /* 0x000fe20000000000 */
[----:B------:R-:W-:Y:S02]  /*4430*/  @!UP1 UIADD3 UR26, UPT, UPT, UR34, 0x40, URZ ;  /* 0x00000040221a9890 */ /* 0x000fe4000fffe0ff */
[----:B------:R-:W-:Y:S01]  /*4440*/  @!UP1 UIADD3 UR24, UPT, UPT, UR7, 0x2400, URZ ;  /* 0x0000240007189890 */ /* 0x000fe2000fffe0ff */
[----:B------:R-:W-:Y:S01]  /*4450*/  VOTEU.ALL UP1, P4 ;  /* 0x0000000000ff7886 */ /* 0x000fe20002020000 */
[----:B------:R-:W-:Y:S01]  /*4460*/  UMOV UR27, UR35 ;  /* 0x00000023001b7c82 */ /* 0x000fe20008000000 */
[----:B------:R-:W-:Y:S02]  /*4470*/  UMOV UR28, UR36 ;  /* 0x00000024001c7c82 */ /* 0x000fe40008000000 */
        /* <DEDUP_REMOVED lines=12> */
.L_x_171:
[----:B------:R-:W2:Y:S01]  /*4540*/  LDC.64 R12, c[0x0][0xb18] ;  /* 0x0002c600ff0c7b82 */ /* 0x000ea20000000a00 */
[----:B------:R-:W-:Y:S01]  /*4550*/  @!P4 R2UR UR8, R2 ;  /* 0x000000000208c2ca */ /* 0x000fe200000e0000 */
[----:B------:R-:W-:Y:S01]  /*4560*/  VOTEU.ALL UP1, P4 ;  /* 0x0000000000ff7886 */ /* 0x000fe20002020000 */
[----:B------:R-:W-:Y:S01]  /*4570*/  @!P4 R2UR UR9, R8 ;  /* 0x000000000809c2ca */ /* 0x000fe200000e0000 */
[----:B-1----:R-:W-:Y:S01]  /*4580*/  @!P4 IMAD.MOV.U32 R0, RZ, RZ, 0x2000 ;  /* 0x00002000ff00c424 */ /* 0x002fe200078e00ff */
[----:B------:R-:W-:Y:S03]  /*4590*/  UMOV UR10, 0x0 ;  /* 0x00000000000a7882 */ /* 0x000fe60000000000 */
[----:B------:R-:W1:Y:S01]  /*45a0*/  @!P1 LDC R2, c[0x0][0xb0c] ;  /* 0x0002c300ff029b82 */ /* 0x000e620000000800 */
[----:B------:R-:W-:Y:S01]  /*45b0*/  @!UP1 UIADD3 UR18, UPT, UPT, UR34, 0x80, URZ ;  /* 0x0000008022129890 */ /* 0x000fe2000fffe0ff */
[----:B------:R-:W-:Y:S01]  /*45c0*/  @P3 SHF.R.U32.HI R26, RZ, 0x10, R21 ;  /* 0x00000010ff1a3819 */ /* 0x000fe20000011615 */
[----:B------:R-:W-:Y:S01]  /*45d0*/  @!UP1 UIADD3 UR16, UPT, UPT, UR7, 0x4400, URZ ;  /* 0x0000440007109890 */ /* 0x000fe2000fffe0ff */
[----:B------:R-:W-:Y:S01]  /*45e0*/  VIADD R28, R28, 0x1 ;  /* 0x000000011c1c7836 */ /* 0x000fe20000000000 */
[----:B------:R-:W-:Y:S01]  /*45f0*/  VOTEU.ALL UP1, P4 ;  /* 0x0000000000ff7886 */ /* 0x000fe20002020000 */
[----:B------:R-:W-:Y:S01]  /*4600*/  UMOV UR11, 0x10000000 ;  /* 0x10000000000b7882 */ /* 0x000fe20000000000 */
[----:B------:R-:W-:Y:S01]  /*4610*/  UMOV UR19, UR35 ;  /* 0x0000002300137c82 */ /* 0x000fe20008000000 */
[----:B------:R-:W-:Y:S01]  /*4620*/  IMAD.U32 R9, RZ, RZ, UR8 ;  /* 0x00000008ff097e24 */ /* 0x000fe2000f8e00ff */
[----:B------:R-:W-:Y:S01]  /*4630*/  UMOV UR20, UR36 ;  /* 0x0000002400147c82 */ /* 0x000fe20008000000 */
[----:B------:R-:W-:Y:S01]  /*4640*/  IMAD.U32 R8, RZ, RZ, UR9 ;  /* 0x00000009ff087e24 */ /* 0x000fe2000f8e00ff */
[----:B------:R-:W-:Y:S02]  /*4650*/  UPRMT UR8, UR37, 0x654, UR17 ;  /* 0x0000065425087896 */ /* 0x000fe40008000011 */
[----:B------:R-:W-:Y:S02]  /*4660*/  @!P4 R2UR UR15, R9 ;  /* 0x00000000090fc2ca */ /* 0x000fe400000e0000 */
[----:B------:R-:W-:Y:S02]  /*4670*/  @!P4 R2UR UR14, R8 ;  /* 0x00000000080ec2ca */ /* 0x000fe400000e0000 */
[----:B------:R-:W3:Y:S11]  /*4680*/  LDC.64 R8, c[0x0][0xb10] ;  /* 0x0002c400ff087b82 */ /* 0x000ef60000000a00 */
[----:B------:R1:W-:Y:S01]  /*4690*/  @!UP1 UTMALDG.3D [UR16], [UR14], desc[UR10] ;  /* 0x00000a100e0095b4 */ /* 0x0003e20008011000 */
[----:B------:R5:W-:Y:S01]  /*46a0*/  @!P4 SYNCS.ARRIVE.TRANS64.RED.A0TR RZ, [UR7+0x70], R0 ;  /* 0x00007000ffffc9a7 */ /* 0x000be20008300407 */
[C---:B---3--:R-:W-:Y:S01]  /*46b0*/  @!P1 IMAD.HI.U32 R8, R11.reuse, R8, RZ ;  /* 0x000000080b089227 */ /* 0x048fe200078e00ff */
[----:B--2---:R-:W-:Y:S02]  /*46c0*/  @!P1 ISETP.NE.AND P0, PT, R12, 0x1, PT ;  /* 0x000000010c00980c */ /* 0x004fe40003f05270 */
[----:B-1----:R-:W-:Y:S01]  /*46d0*/  @!P1 ISETP.NE.AND P2, PT, R2, 0x1, PT ;  /* 0x000000010200980c */ /* 0x002fe20003f45270 */
[----:B------:R-:W-:Y:S01]  /*46e0*/  SYNCS.ARRIVE.TRANS64.RED.A1T0 RZ, [UR8], RZ ;  /* 0x000000ffffff79a7 */ /* 0x000fe20008100408 */
[C---:B------:R-:W-:Y:S01]  /*46f0*/  @!P1 IMAD.HI.U32 R13, R10.reuse, R13, RZ ;  /* 0x0000000d0a0d9227 */ /* 0x040fe200078e00ff */
[----:B------:R-:W-:Y:S04]  /*4700*/  @!P1 SHF.R.U32.HI R8, RZ, R9, R8 ;  /* 0x00000009ff089219 */ /* 0x000fe80000011608 */
[----:B------:R-:W-:Y:S01]  /*4710*/  @!P1 SEL R8, R11, R8, !P2 ;  /* 0x000000080b089207 */ /* 0x000fe20005000000 */
[----:B------:R-:W1:Y:S01]  /*4720*/  SYNCS.PHASECHK.TRANS64.TRYWAIT P5, [UR7+0x98], R14 ;  /* 0x0000980eff0075a7 */ /* 0x000e6200080a1107 */
[----:B-----5:R-:W2:Y:S02]  /*4730*/  @!P1 LDC R0, c[0x0][0xb20] ;  /* 0x0002c800ff009b82 */ /* 0x020ea40000000800 */
[----:B--2---:R-:W-:Y:S04]  /*4740*/  @!P1 SHF.R.U32.HI R0, RZ, R0, R13 ;  /* 0x00000000ff009219 */ /* 0x004fe8000001160d */
[----:B------:R-:W-:Y:S05]  /*4750*/  @!P1 SEL R9, R10, R0, !P0 ;  /* 0x000000000a099207 */ /* 0x000fea0004000000 */
[----:B------:R-:W-:Y:S02]  /*4760*/  @!P1 IMAD.IADD R0, R9, 0x1, -R8 ;  /* 0x0000000109009824 */ /* 0x000fe400078e0a08 */
[----:B------:R-:W-:Y:S02]  /*4770*/  @!P1 IMAD.IADD R8, R8, 0x1, -R9 ;  /* 0x0000000108089824 */ /* 0x000fe400078e0a09 */
[----:B------:R-:W-:Y:S02]  /*4780*/  @!P1 IMAD R11, R0, R2, R11 ;  /* 0x00000002000b9224 */ /* 0x000fe400078e020b */
[----:B------:R-:W-:Y:S01]  /*4790*/  @!P1 IMAD R10, R8, R12, R10 ;  /* 0x0000000c080a9224 */ /* 0x000fe200078e020a */
[----:B-1----:R-:W-:Y:S06]  /*47a0*/  @!P5 BRA `(.L_x_79) ;  /* 0x00000050000cd947 */ /* 0x002fec0003800000 */
.L_x_173:
[----:B------:R-:W-:Y:S01]  /*47b0*/  @!P4 IADD3 R2, P0, PT, R30, 0x580, RZ ;  /* 0x000005801e02c810 */ /* 0x000fe20007f1e0ff */
[----:B------:R-:W-:Y:S01]  /*47c0*/  VOTEU.ALL UP1, P4 ;  /* 0x0000000000ff7886 */ /* 0x000fe20002020000 */
[----:B------:R-:W-:Y:S01]  /*47d0*/  UMOV UR18, 0x0 ;  /* 0x0000000000127882 */ /* 0x000fe20000000000 */
[----:B------:R-:W-:Y:S01]  /*47e0*/  UMOV UR19, 0x10000000 ;  /* 0x1000000000137882 */ /* 0x000fe20000000000 */
[----:B------:R-:W-:Y:S01]  /*47f0*/  @!P4 R2UR UR9, R2 ;  /* 0x000000000209c2ca */ /* 0x000fe200000e0000 */
[----:B-1----:R-:W-:Y:S01]  /*4800*/  @!P4 IMAD.X R0, RZ, RZ, R31, P0 ;  /* 0x000000ffff00c224 */ /* 0x002fe200000e061f */
[----:B------:R-:W-:Y:S01]  /*4810*/  @!UP1 UIADD3 UR10, UPT, UPT, UR34, 0xc0, URZ ;  /* 0x000000c0220a9890 */ /* 0x000fe2000fffe0ff */
[----:B------:R-:W-:Y:S01]  /*4820*/  ISETP.NE.AND P0, PT, R28, 0x2, PT ;  /* 0x000000021c00780c */ /* 0x000fe20003f05270 */
[----:B------:R-:W-:Y:S01]  /*4830*/  UMOV UR11, UR35 ;  /* 0x00000023000b7c82 */ /* 0x000fe20008000000 */
[----:B------:R-:W-:Y:S01]  /*4840*/  UMOV UR12, UR36 ;  /* 0x00000024000c7c82 */ /* 0x000fe20008000000 */
[----:B------:R-:W-:Y:S01]  /*4850*/  @!P4 R2UR UR8, R0 ;  /* 0x000000000008c2ca */ /* 0x000fe200000e0000 */
[----:B------:R-:W-:Y:S01]  /*4860*/  IMAD.IADD R14, R10, 0x1, R86 ;  /* 0x000000010a0e7824 */ /* 0x000fe200078e0256 */
[----:B------:R-:W-:Y:S01]  /*4870*/  @P3 R2UR UR36, R26 ;  /* 0x000000001a2432ca */ /* 0x000fe200000e0000 */
[----:B------:R-:W-:Y:S01]  /*4880*/  IMAD.IADD R15, R11, 0x1, R87 ;  /* 0x000000010b0f7824 */ /* 0x000fe200078e0257 */
[----:B------:R-:W-:Y:S02]  /*4890*/  SEL R0, RZ, 0x1, P0 ;  /* 0x00000001ff007807 */ /* 0x000fe40000000000 */
[----:B------:R-:W-:Y:S01]  /*48a0*/  LOP3.LUT R29, R29, 0x1, RZ, 0x3c, !PT ;  /* 0x000000011d1d7812 */ /* 0x000fe200078e3cff */
[----:B------:R-:W-:Y:S01]  /*48b0*/  IMAD.U32 R8, RZ, RZ, UR9 ;  /* 0x00000009ff087e24 */ /* 0x000fe2000f8e00ff */
[----:B------:R-:W-:Y:S01]  /*48c0*/  @!UP1 UIADD3 UR9, UPT, UPT, UR7, 0x78, URZ ;  /* 0x0000007807099890 */ /* 0x000fe2000fffe0ff */
[----:B------:R-:W-:Y:S02]  /*48d0*/  LOP3.LUT R27, R27, R0, RZ, 0x3c, !PT ;  /* 0x000000001b1b7212 */ /* 0x000fe400078e3cff */
[----:B------:R-:W-:Y:S02]  /*48e0*/  SEL R28, R28, RZ, P0 ;  /* 0x000000ff1c1c7207 */ /* 0x000fe40000000000 */
[----:B------:R-:W-:Y:S01]  /*48f0*/  IMAD.U32 R9, RZ, RZ, UR8 ;  /* 0x00000008ff097e24 */ /* 0x000fe2000f8e00ff */
[----:B------:R-:W-:Y:S01]  /*4900*/  @!P4 R2UR UR14, R8 ;  /* 0x00000000080ec2ca */ /* 0x000fe200000e0000 */
[----:B------:R-:W-:Y:S01]  /*4910*/  @!UP1 UIADD3 UR8, UPT, UPT, UR7, 0x6400, URZ ;  /* 0x0000640007089890 */ /* 0x000fe2000fffe0ff */
[----:B------:R-:W-:Y:S02]  /*4920*/  VOTEU.ALL UP1, P4 ;  /* 0x0000000000ff7886 */ /* 0x000fe40002020000 */
[----:B------:R-:W-:Y:S11]  /*4930*/  @!P4 R2UR UR15, R9 ;  /* 0x00000000090fc2ca */ /* 0x000ff600000e0000 */
[----:B------:R-:W-:Y:S02]  /*4940*/  @!UPT UIADD3 URZ, UPT, UPT, URZ, URZ, URZ ;  /* 0x000000fffffff290 */ /* 0x000fe4000fffe0ff */
[----:B------:R2:W-:Y:S01]  /*4950*/  @!UP1 UTMALDG.3D [UR8], [UR14], desc[UR18] ;  /* 0x000012080e0095b4 */ /* 0x0005e20008011000 */
[----:B------:R2:W-:Y:S01]  /*4960*/  @!P4 SYNCS.ARRIVE.TRANS64.RED.A0TR RZ, [UR7+0x78], R25 ;  /* 0x00007819ffffc9a7 */ /* 0x0005e20008300407 */
[----:B------:R-:W-:Y:S01]  /*4970*/  UPLOP3.LUT UP1, UPT, UPT, UPT, UPT, 0x80, 0x8 ;  /* 0x000000000008789c */ /* 0x000fe20003f2f070 */
[----:B------:R-:W-:Y:S01]  /*4980*/  SYNCS.ARRIVE.TRANS64.RED.A1T0 RZ, [UR13], RZ ;  /* 0x000000ffffff79a7 */ /* 0x000fe2000810040d */
[----:B------:R-:W-:Y:S09]  /*4990*/  @P3 BRA `(.L_x_80) ;  /* 0xfffffff000a03947 */ /* 0x000ff2000383ffff */
[----:B------:R-:W-:-:S04]  /*49a0*/  SHF.L.U32 R2, R29, 0x1f, RZ ;  /* 0x0000001f1d027819 */ /* 0x000fc800000006ff */
[----:B------:R-:W1:Y:S02]  /*49b0*/  SYNCS.PHASECHK.TRANS64.TRYWAIT P0, [UR7+0x80], R2 ;  /* 0x00008002ff0075a7 */ /* 0x000e640008001107 */
[----:B-1----:R-:W-:Y:S05]  /*49c0*/  @!P0 BRA `(.L_x_81) ;  /* 0x0000004c009c8947 */ /* 0x002fea0003800000 */
.L_x_175:
[----:B------:R-:W3:Y:S02]  /*49d0*/  SYNCS.PHASECHK.TRANS64.TRYWAIT P0, [UR7+0x88], R2 ;  /* 0x00008802ff0075a7 */ /* 0x000ee40008001107 */
[----:B---3--:R-:W-:Y:S05]  /*49e0*/  @!P0 BRA `(.L_x_82) ;  /* 0x0000004c00ac8947 */ /* 0x008fea0003800000 */
.L_x_177:
[----:B------:R-:W3:Y:S02]  /*49f0*/  SYNCS.PHASECHK.TRANS64.TRYWAIT P0, [UR7+0x90], R2 ;  /* 0x00009002ff0075a7 */ /* 0x000ee40008001107 */
[----:B---3--:R-:W-:Y:S05]  /*4a00*/  @!P0 BRA `(.L_x_83) ;  /* 0x0000004c00bc8947 */ /* 0x008fea0003800000 */
.L_x_179:
[----:B-1----:R-:W-:-:S07]  /*4a10*/  MOV R0, UR7 ;  /* 0x0000000700007c02 */ /* 0x002fce0008000f00 */
.L_x_84:
[----:B-1----:R-:W-:-:S04]  /*4a20*/  SHF.L.U32 R2, R29, 0x1f, RZ ;  /* 0x0000001f1d027819 */ /* 0x002fc800000006ff */
[----:B------:R1:W3:Y:S03]  /*4a30*/  SYNCS.PHASECHK.TRANS64.TRYWAIT P0, [R0+URZ+0x98], R2 ;  /* 0x00009802000075a7 */ /* 0x0002e600080011ff */
[----:B---3--:R-:W-:Y:S05]  /*4a40*/  @!P0 NANOSLEEP.SYNCS 0x989680 ;  /* 0x009896800000895d */ /* 0x008fea0003900000 */
[----:B------:R-:W3:Y:S02]  /*4a50*/  @!P0 SYNCS.PHASECHK.TRANS64 P0, [R0+URZ+0x98], R2 ;  /* 0x00009802000085a7 */ /* 0x000ee400080010ff */
[----:B--23--:R-:W-:Y:S05]  /*4a60*/  @P0 EXIT ;  /* 0x000000000000094d */ /* 0x00cfea0003800000 */
[----:B------:R-:W-:Y:S05]  /*4a70*/  BRA `(.L_x_84) ;  /* 0xfffffffc00e87947 */ /* 0x000fea000383ffff */
.L_x_69:
[----:B------:R-:W-:-:S06]  /*4a80*/  UISETP.GE.AND UP1, UPT, UR8, 0x4, UPT ;  /* 0x000000040800788c */ /* 0x000fcc000bf26270 */
[----:B------:R-:W-:-:S13]  /*4a90*/  PLOP3.LUT P0, PT, PT, PT, UP1, 0x80, 0x8 ;  /* 0x000000000008781c */ /* 0x000fda0003f0f018 */
[----:B------:R-:W-:Y:S05]  /*4aa0*/  @!P0 EXIT ;  /* 0x000000000000894d */ /* 0x000fea0003800000 */
[----:B------:R-:W-:Y:S01]  /*4ab0*/  BAR.SYNC.DEFER_BLOCKING 0x6, 0xa0 ;  /* 0x0182800000007b1d */ /* 0x000fe20000010000 */
[C---:B------:R-:W-:Y:S01]  /*4ac0*/  IMAD.SHL.U32 R4, R101.reuse, 0x40, RZ ;  /* 0x0000004065047824 */ /* 0x040fe200078e00ff */
[----:B------:R-:W-:Y:S01]  /*4ad0*/  SHF.R.U32.HI R3, RZ, 0x1, R101 ;  /* 0x00000001ff037819 */ /* 0x000fe20000011665 */
[C---:B------:R-:W-:Y:S01]  /*4ae0*/  IMAD.U32 R46, R101.reuse, 0x10000, RZ ;  /* 0x00010000652e7824 */ /* 0x040fe200078e00ff */
[C---:B------:R-:W-:Y:S01]  /*4af0*/  R2P PR, R101.reuse, 0x6 ;  /* 0x0000000665007804 */ /* 0x040fe20000000000 */
[C---:B------:R-:W-:Y:S01]  /*4b00*/  IMAD.SHL.U32 R2, R101.reuse, 0x20, RZ ;  /* 0x0000002065027824 */ /* 0x040fe200078e00ff */
[----:B------:R-:W-:Y:S02]  /*4b10*/  UMOV UR48, 0x400 ;  /* 0x0000040000307882 */ /* 0x000fe40000000000 */
[----:B------:R-:W1:Y:S01]  /*4b20*/  LDC R91, c[0x0][0x370] ;  /* 0x0000dc00ff5b7b82 */ /* 0x000e620000000800 */
[----:B------:R-:W-:Y:S01]  /*4b30*/  ULEA UR48, UR37, UR48, 0x18 ;  /* 0x0000003025307291 */ /* 0x000fe2000f8ec0ff */
[C---:B------:R-:W-:Y:S01]  /*4b40*/  LOP3.LUT R5, R4.reuse, 0x1c0, RZ, 0xc0, !PT ;  /* 0x000001c004057812 */ /* 0x040fe200078ec0ff */
[----:B------:R-:W-:Y:S01]  /*4b50*/  IMAD.SHL.U32 R92, R101, 0x8, RZ ;  /* 0x00000008655c7824 */ /* 0x000fe200078e00ff */
[----:B------:R-:W-:Y:S01]  /*4b60*/  LOP3.LUT R4, R4, 0x200, RZ, 0xc0, !PT ;  /* 0x0000020004047812 */ /* 0x000fe200078ec0ff */
[----:B------:R-:W-:Y:S01]  /*4b70*/  IMAD.MOV.U32 R99, RZ, RZ, 0x20 ;  /* 0x00000020ff637424 */ /* 0x000fe200078e00ff */
[----:B------:R-:W-:Y:S01]  /*4b80*/  LOP3.LUT R3, R5, 0x8, R3, 0xf8, !PT ;  /* 0x0000000805037812 */ /* 0x000fe200078ef803 */
[----:B------:R-:W-:Y:S01]  /*4b90*/  UIADD3 UR4, UPT, UPT, UR48, 0x400, URZ ;  /* 0x0000040030047890 */ /* 0x000fe2000fffe0ff */
[----:B------:R-:W2:Y:S01]  /*4ba0*/  LDC R42, c[0x0][0xb0c] ;  /* 0x0002c300ff2a7b82 */ /* 0x000ea20000000800 */
[----:B------:R-:W-:Y:S01]  /*4bb0*/  LOP3.LUT R46, R46, 0x600000, RZ, 0xc0, !PT ;  /* 0x006000002e2e7812 */ /* 0x000fe200078ec0ff */
[----:B------:R-:W-:Y:S01]  /*4bc0*/  IMAD.MOV.U32 R98, RZ, RZ, 0x1 ;  /* 0x00000001ff627424 */ /* 0x000fe200078e00ff */
[----:B------:R-:W-:Y:S01]  /*4bd0*/  LOP3.LUT R2, R4, 0xc00, R2, 0xf8, !PT ;  /* 0x00000c0004027812 */ /* 0x000fe200078ef802 */
[----:B------:R-:W-:Y:S01]  /*4be0*/  IMAD.MOV.U32 R45, RZ, RZ, RZ ;  /* 0x000000ffff2d7224 */ /* 0x000fe200078e00ff */
[----:B------:R-:W-:-:S02]  /*4bf0*/  LOP3.LUT R92, R3, 0x38, R92, 0x78, !PT ;  /* 0x00000038035c7812 */ /* 0x000fc400078e785c */
[----:B------:R-:W-:Y:S02]  /*4c00*/  CS2R R96, SRZ ;  /* 0x0000000000607805 */ /* 0x000fe4000001ff00 */
[----:B------:R-:W-:Y:S01]  /*4c10*/  SEL R100, R99, 0xffffffe0, !P2 ;  /* 0xffffffe063647807 */ /* 0x000fe20005000000 */
[----:B------:R-:W4:Y:S01]  /*4c20*/  LDC R89, c[0x0][0xb20] ;  /* 0x0002c800ff597b82 */ /* 0x000f220000000800 */
[----:B------:R-:W3:Y:S01]  /*4c30*/  LDS R0, [UR48+0x160] ;  /* 0x00016030ff007984 */ /* 0x000ee20008000800 */
[----:B------:R-:W-:Y:S01]  /*4c40*/  LOP3.LUT R92, R2, R92, RZ, 0xfc, !PT ;  /* 0x0000005c025c7212 */ /* 0x000fe200078efcff */
[----:B------:R-:W-:Y:S01]  /*4c50*/  IMAD.MOV.U32 R104, RZ, RZ, RZ ;  /* 0x000000ffff687224 */ /* 0x000fe200078e00ff */
[----:B------:R-:W-:Y:S01]  /*4c60*/  LOP3.LUT R101, R101, 0x60, RZ, 0xc0, !PT ;  /* 0x0000006065657812 */ /* 0x000fe200078ec0ff */
[----:B------:R-:W-:Y:S01]  /*4c70*/  IMAD.U32 R94, RZ, RZ, UR4 ;  /* 0x00000004ff5e7e24 */ /* 0x000fe2000f8e00ff */
[----:B------:R-:W-:Y:S01]  /*4c80*/  SEL R99, R99, 0xffffffe0, !P1 ;  /* 0xffffffe063637807 */ /* 0x000fe20004800000 */
[----:B------:R-:W1:Y:S01]  /*4c90*/  LDCU.64 UR52, c[0x0][0x348] ;  /* 0x00006900ff3477ac */ /* 0x000e620008000a00 */
[----:B------:R-:W1:Y:S01]  /*4ca0*/  LDC R41, c[0x0][0xb30] ;  /* 0x0002cc00ff297b82 */ /* 0x000e620000000800 */
[----:B------:R-:W1:Y:S01]  /*4cb0*/  LDCU.64 UR38, c[0x0][0x888] ;  /* 0x00011100ff2677ac */ /* 0x000e620008000a00 */
[----:B------:R-:W1:Y:S06]  /*4cc0*/  LDCU.64 UR44, c[0x0][0x890] ;  /* 0x00011200ff2c77ac */ /* 0x000e6c0008000a00 */
[----:B------:R-:W1:Y:S01]  /*4cd0*/  LDC.64 R84, c[0x0][0xb10] ;  /* 0x0002c400ff547b82 */ /* 0x000e620000000a00 */
[----:B------:R-:W-:Y:S01]  /*4ce0*/  UMOV UR49, URZ ;  /* 0x000000ff00317c82 */ /* 0x000fe20008000000 */
[----:B------:R-:W-:-:S06]  /*4cf0*/  UMOV UR51, URZ ;  /* 0x000000ff00337c82 */ /* 0x000fcc0008000000 */
[----:B------:R-:W1:Y:S08]  /*4d00*/  LDC.64 R38, c[0x0][0xb18] ;  /* 0x0002c600ff267b82 */ /* 0x000e700000000a00 */
[----:B------:R-:W1:Y:S08]  /*4d10*/  LDC.64 R36, c[0x0][0xb28] ;  /* 0x0002ca00ff247b82 */ /* 0x000e700000000a00 */
[----:B------:R-:W1:Y:S01]  /*4d20*/  LDC.64 R82, c[0x0][0x8b0] ;  /* 0x00022c00ff527b82 */ /* 0x000e620000000a00 */
[----:B---3--:R-:W-:-:S07]  /*4d30*/  IMAD.IADD R46, R0, 0x1, R46 ;  /* 0x00000001002e7824 */ /* 0x008fce00078e022e */
[----:B------:R-:W3:Y:S08]  /*4d40*/  LDC.64 R80, c[0x0][0x8a8] ;  /* 0x00022a00ff507b82 */ /* 0x000ef00000000a00 */
[----:B--2-4-:R-:W1:Y:S02]  /*4d50*/  LDC R90, c[0x0][0x374] ;  /* 0x0000dd00ff5a7b82 */ /* 0x014e640000000800 */
.L_x_128:
[----:B------:R-:W-:Y:S02]  /*4d60*/  LEA R0, R104, UR48, 0x3 ;  /* 0x0000003068007c11 */ /* 0x000fe4000f8e18ff */
[----:B------:R-:W-:Y:S02]  /*4d70*/  SHF.L.U32 R2, R96, 0x1f, RZ ;  /* 0x0000001f60027819 */ /* 0x000fe400000006ff */
[----:B-1----:R-:W-:Y:S02]  /*4d80*/  LEA R16, R104, UR48, 0x4 ;  /* 0x0000003068107c11 */ /* 0x002fe4000f8e20ff */
[----:B------:R-:W2:Y:S02]  /*4d90*/  SYNCS.PHASECHK.TRANS64.TRYWAIT P0, [R0+URZ+0xb0], R2 ;  /* 0x0000b002000075a7 */ /* 0x000ea400080011ff */
[----:B--2---:R-:W-:Y:S05]  /*4da0*/  @!P0 BRA `(.L_x_85) ;  /* 0x0000004800ec8947 */ /* 0x004fea0003800000 */
.L_x_180:
[----:B------:R-:W4:Y:S01]  /*4db0*/  LDC.64 R10, c[0x0][0xb10] ;  /* 0x0002c400ff0a7b82 */ /* 0x000f220000000a00 */
[----:B------:R-:W3:Y:S01]  /*4dc0*/  LDS.128 R16, [R16+0x140] ;  /* 0x0001400010107984 */ /* 0x000ee20000000c00 */
[----:B-1----:R-:W-:Y:S01]  /*4dd0*/  ISETP.NE.AND P1, PT, R41, 0x1, PT ;  /* 0x000000012900780c */ /* 0x002fe20003f25270 */
[----:B--2---:R-:W-:Y:S01]  /*4de0*/  VIADD R0, R0, 0xc0 ;  /* 0x000000c000007836 */ /* 0x004fe20000000000 */
[----:B------:R-:W-:Y:S04]  /*4df0*/  ISETP.GE.AND P0, PT, R40, 0x1, PT ;  /* 0x000000012800780c */ /* 0x000fe80003f06270 */
[----:B------:R-:W1:Y:S01]  /*4e00*/  LDC.64 R8, c[0x0][0xb18] ;  /* 0x0002c600ff087b82 */ /* 0x000e620000000a00 */
[----:B------:R-:W-:Y:S01]  /*4e10*/  PRMT R0, RZ, 0x654, R0 ;  /* 0x00000654ff007816 */ /* 0x000fe20000000000 */
[----:B------:R-:W-:Y:S01]  /*4e20*/  @!PT LDS RZ, [RZ] ;  /* 0x00000000fffff984 */ /* 0x000fe20000000800 */
[----:B------:R-:W-:Y:S01]  /*4e30*/  @!PT LDS RZ, [RZ] ;  /* 0x00000000fffff984 */ /* 0x000fe20000000800 */
[----:B------:R-:W-:Y:S01]  /*4e40*/  @!PT LDS RZ, [RZ] ;  /* 0x00000000fffff984 */ /* 0x000fe20000000800 */
[----:B------:R-:W-:Y:S01]  /*4e50*/  @!PT LDS RZ, [RZ] ;  /* 0x00000000fffff984 */ /* 0x000fe20000000800 */
[----:B------:R2:W-:Y:S06]  /*4e60*/  MEMBAR.ALL.CTA ;  /* 0x0000000000007992 */ /* 0x0005ec0000008000 */
[----:B--2---:R-:W2:Y:S01]  /*4e70*/  FENCE.VIEW.ASYNC.S ;  /* 0x00000000000073c6 */ /* 0x004ea20000000000 */
[----:B------:R-:W1:Y:S08]  /*4e80*/  @!P1 LDC R12, c[0x0][0xb20] ;  /* 0x0002c800ff0c9b82 */ /* 0x000e700000000800 */
[----:B------:R-:W1:Y:S01]  /*4e90*/  @!P1 LDC R7, c[0x0][0xb0c] ;  /* 0x0002c300ff079b82 */ /* 0x000e620000000800 */
[----:B--2---:R2:W-:Y:S01]  /*4ea0*/  SYNCS.ARRIVE.TRANS64.RED.A1T0 RZ, [R0+URZ], RZ ;  /* 0x000000ff00ff79a7 */ /* 0x0045e200081004ff */
[----:B---3--:R-:W-:Y:S04]  /*4eb0*/  LOP3.LUT P4, RZ, R18, 0x1, RZ, 0xc0, !PT ;  /* 0x0000000112ff7812 */ /* 0x008fe8000788c0ff */
[----:B------:R-:W-:Y:S09]  /*4ec0*/  P2R R102, PR, RZ, 0x10 ;  /* 0x00000010ff667803 */ /* 0x000ff20000000000 */
[----:B------:R-:W-:Y:S02]  /*4ed0*/  @P4 MOV R44, R16 ;  /* 0x00000010002c4202 */ /* 0x000fe40000000f00 */
[----:B------:R-:W-:Y:S01]  /*4ee0*/  @P4 LOP3.LUT R43, R17, 0xffff, RZ, 0xc0, !PT ;  /* 0x0000ffff112b4812 */ /* 0x000fe200078ec0ff */
[----:B--2-4-:R-:W-:Y:S06]  /*4ef0*/  @!P0 BRA `(.L_x_86) ;  /* 0x0000000000a48947 */ /* 0x014fec0003800000 */
[----:B------:R-:W-:Y:S01]  /*4f00*/  IMAD.HI.U32 R0, R90, R39, RZ ;  /* 0x000000275a007227 */ /* 0x000fe200078e00ff */
[----:B------:R-:W-:Y:S02]  /*4f10*/  ISETP.NE.AND P0, PT, R38, 0x1, PT ;  /* 0x000000012600780c */ /* 0x000fe40003f05270 */
[----:B------:R-:W-:Y:S01]  /*4f20*/  ISETP.NE.AND P2, PT, R40, 0x1, PT ;  /* 0x000000012800780c */ /* 0x000fe20003f45270 */
[----:B------:R-:W-:Y:S01]  /*4f30*/  IMAD.HI.U32 R4, R91, R84, RZ ;  /* 0x000000545b047227 */ /* 0x000fe200078e00ff */
[----:B------:R-:W-:Y:S02]  /*4f40*/  SHF.R.U32.HI R0, RZ, R89, R0 ;  /* 0x00000059ff007219 */ /* 0x000fe40000011600 */
[----:B------:R-:W-:Y:S01]  /*4f50*/  ISETP.NE.AND P3, PT, R42, 0x1, PT ;  /* 0x000000012a00780c */ /* 0x000fe20003f65270 */
[----:B------:R-:W-:Y:S01]  /*4f60*/  IMAD.HI.U32 R6, R43, R39, RZ ;  /* 0x000000272b067227 */ /* 0x000fe200078e00ff */
[-C--:B------:R-:W-:Y:S02]  /*4f70*/  SHF.R.U32.HI R4, RZ, R85.reuse, R4 ;  /* 0x00000055ff047219 */ /* 0x080fe40000011604 */
[----:B------:R-:W-:Y:S01]  /*4f80*/  SEL R0, R90, R0, !P0 ;  /* 0x000000005a007207 */ /* 0x000fe20004000000 */
[----:B------:R-:W-:Y:S01]  /*4f90*/  IMAD.HI.U32 R5, R44, R84, RZ ;  /* 0x000000542c057227 */ /* 0x000fe200078e00ff */
[----:B------:R-:W-:Y:S03]  /*4fa0*/  SEL R4, R91, R4, !P3 ;  /* 0x000000045b047207 */ /* 0x000fe60005800000 */
[-C--:B------:R-:W-:Y:S01]  /*4fb0*/  IMAD.HI.U32 R3, R0, R36.reuse, RZ ;  /* 0x0000002400037227 */ /* 0x080fe200078e00ff */
[----:B------:R-:W-:Y:S03]  /*4fc0*/  SHF.R.U32.HI R5, RZ, R85, R5 ;  /* 0x00000055ff057219 */ /* 0x000fe60000011605 */
[----:B------:R-:W-:Y:S01]  /*4fd0*/  IMAD.HI.U32 R2, R4, R36, RZ ;  /* 0x0000002404027227 */ /* 0x000fe200078e00ff */
[----:B------:R-:W-:Y:S02]  /*4fe0*/  @P2 SHF.R.U32.HI R0, RZ, R37, R3 ;  /* 0x00000025ff002219 */ /* 0x000fe40000011603 */
[----:B------:R-:W-:Y:S02]  /*4ff0*/  SHF.R.U32.HI R3, RZ, R89, R6 ;  /* 0x00000059ff037219 */ /* 0x000fe40000011606 */
[----:B------:R-:W-:Y:S01]  /*5000*/  @P2 SHF.R.U32.HI R4, RZ, R37, R2 ;  /* 0x00000025ff042219 */ /* 0x000fe20000011602 */
[----:B------:R-:W-:Y:S01]  /*5010*/  IMAD R0, R40, R0, RZ ;  /* 0x0000000028007224 */ /* 0x000fe200078e02ff */
[----:B------:R-:W-:Y:S02]  /*5020*/  SEL R3, R43, R3, !P0 ;  /* 0x000000032b037207 */ /* 0x000fe40004000000 */
[----:B------:R-:W-:Y:S01]  /*5030*/  SEL R2, R44, R5, !P3 ;  /* 0x000000052c027207 */ /* 0x000fe20005800000 */
[----:B------:R-:W-:Y:S01]  /*5040*/  IMAD R5, R40, R4, RZ ;  /* 0x0000000428057224 */ /* 0x000fe200078e02ff */
[C---:B------:R-:W-:Y:S01]  /*5050*/  ISETP.GE.AND P0, PT, R3.reuse, R0, PT ;  /* 0x000000000300720c */ /* 0x040fe20003f06270 */
[C---:B------:R-:W-:Y:S03]  /*5060*/  IMAD.HI.U32 R0, R3.reuse, R36, RZ ;  /* 0x0000002403007227 */ /* 0x040fe600078e00ff */
[C---:B------:R-:W-:Y:S02]  /*5070*/  ISETP.GE.OR P0, PT, R2.reuse, R5, P0 ;  /* 0x000000050200720c */ /* 0x040fe40000706670 */
[----:B------:R-:W-:Y:S04]  /*5080*/  SHF.R.U32.HI R0, RZ, R37, R0 ;  /* 0x00000025ff007219 */ /* 0x000fe80000011600 */
[C---:B------:R-:W-:Y:S05]  /*5090*/  SEL R6, R3.reuse, R0, !P2 ;  /* 0x0000000003067207 */ /* 0x040fea0005000000 */
        /* <DEDUP_REMOVED lines=14> */
[----:B------:R-:W-:Y:S07]  /*5180*/  IMAD R43, R3, R38, R43 ;  /* 0x00000026032b7224 */ /* 0x000fee00078e022b */
.L_x_86:
[----:B-1----:R-:W-:Y:S01]  /*5190*/  @!P1 ISETP.NE.AND P0, PT, R8, 0x1, PT ;  /* 0x000000010800980c */ /* 0x002fe20003f05270 */
[----:B------:R-:W-:Y:S01]  /*51a0*/  @!P1 IMAD.HI.U32 R2, R43, R9, RZ ;  /* 0x000000092b029227 */ /* 0x000fe200078e00ff */
[----:B------:R-:W-:Y:S01]  /*51b0*/  R2UR UR42, R15 ;  /* 0x000000000f2a72ca */ /* 0x000fe200000e0000 */
[----:B------:R-:W-:Y:S01]  /*51c0*/  BSSY.RECONVERGENT B6, `(.L_x_87) ;  /* 0x0000031000067945 */ /* 0x000fe20003800200 */
[----:B------:R-:W-:Y:S01]  /*51d0*/  R2UR UR41, R14 ;  /* 0x000000000e2972ca */ /* 0x000fe200000e0000 */
[----:B------:R-:W-:Y:S01]  /*51e0*/  @!P1 IMAD.HI.U32 R0, R44, R10, RZ ;  /* 0x0000000a2c009227 */ /* 0x000fe200078e00ff */
[----:B------:R-:W-:Y:S02]  /*51f0*/  @!P1 SHF.R.U32.HI R2, RZ, R12, R2 ;  /* 0x0000000cff029219 */ /* 0x000fe40000011602 */
[----:B------:R-:W-:Y:S01]  /*5200*/  @!P1 ISETP.NE.AND P2, PT, R7, 0x1, PT ;  /* 0x000000010700980c */ /* 0x000fe20003f45270 */
[----:B------:R-:W-:Y:S01]  /*5210*/  VIADD R104, R104, 0x1 ;  /* 0x0000000168687836 */ /* 0x000fe20000000000 */
[----:B------:R-:W-:Y:S02]  /*5220*/  @!P1 SEL R2, R43, R2, !P0 ;  /* 0x000000022b029207 */ /* 0x000fe40004000000 */
[----:B------:R-:W-:Y:S02]  /*5230*/  @!P1 SHF.R.U32.HI R0, RZ, R11, R0 ;  /* 0x0000000bff009219 */ /* 0x000fe40000011600 */
[----:B------:R-:W-:Y:S01]  /*5240*/  LOP3.LUT P0, RZ, R94, 0x3f0, RZ, 0xc0, !PT ;  /* 0x000003f05eff7812 */ /* 0x000fe2000780c0ff */
[----:B------:R-:W-:Y:S01]  /*5250*/  USHF.L.U32 UR42, UR42, 0x6, URZ ;  /* 0x000000062a2a7899 */ /* 0x000fe200080006ff */
[----:B------:R-:W-:Y:S01]  /*5260*/  @!P1 SEL R3, R44, R0, !P2 ;  /* 0x000000002c039207 */ /* 0x000fe20005000000 */
[----:B------:R-:W-:Y:S01]  /*5270*/  USHF.L.U32 UR41, UR41, 0x8, URZ ;  /* 0x0000000829297899 */ /* 0x000fe200080006ff */
[----:B------:R-:W-:Y:S03]  /*5280*/  @P4 SHF.R.U32.HI R95, RZ, 0x10, R17 ;  /* 0x00000010ff5f4819 */ /* 0x000fe60000011611 */
[----:B------:R-:W-:Y:S02]  /*5290*/  @!P1 IMAD.IADD R0, R2, 0x1, -R3 ;  /* 0x0000000102009824 */ /* 0x000fe400078e0a03 */
[----:B------:R-:W-:Y:S02]  /*52a0*/  @!P1 IMAD.IADD R2, R3, 0x1, -R2 ;  /* 0x0000000103029824 */ /* 0x000fe400078e0a02 */
[----:B------:R-:W-:Y:S02]  /*52b0*/  @!P1 IMAD R44, R0, R7, R44 ;  /* 0x00000007002c9224 */ /* 0x000fe400078e022c */
[----:B------:R-:W-:Y:S01]  /*52c0*/  @!P1 IMAD R43, R2, R8, R43 ;  /* 0x00000008022b9224 */ /* 0x000fe200078e022b */
[----:B------:R-:W-:Y:S06]  /*52d0*/  @!P0 BRA `(.L_x_88) ;  /* 0x00000000007c8947 */ /* 0x000fec0003800000 */
[----:B------:R-:W1:Y:S01]  /*52e0*/  LDCU.64 UR8, c[0x4][0x80] ;  /* 0x01001000ff0877ac */ /* 0x000e620008000a00 */
[----:B------:R-:W-:Y:S01]  /*52f0*/  MOV R2, 0x0 ;  /* 0x0000000000027802 */ /* 0x000fe20000000f00 */
[----:B------:R-:W-:Y:S02]  /*5300*/  HFMA2 R12, -RZ, RZ, 0, 5.9604644775390625e-08 ;  /* 0x00000001ff0c7431 */ /* 0x000fe400000001ff */
[----:B------:R-:W-:Y:S01]  /*5310*/  IMAD.MOV.U32 R8, RZ, RZ, 0x70 ;  /* 0x00000070ff087424 */ /* 0x000fe200078e00ff */
[----:B------:R2:W3:Y:S01]  /*5320*/  LDC.64 R14, c[0x4][R2] ;  /* 0x01000000020e7b82 */ /* 0x0004e20000000a00 */
[----:B------:R-:W4:Y:S01]  /*5330*/  LDCU.64 UR6, c[0x4][0x88] ;  /* 0x01001100ff0677ac */ /* 0x000f220008000a00 */
[----:B------:R-:W-:Y:S01]  /*5340*/  IMAD.MOV.U32 R13, RZ, RZ, RZ ;  /* 0x000000ffff0d7224 */ /* 0x000fe200078e00ff */
[----:B------:R-:W2:Y:S01]  /*5350*/  LDCU.64 UR4, c[0x4][0x8] ;  /* 0x01000100ff0477ac */ /* 0x000ea20008000a00 */
[----:B-1----:R-:W-:Y:S01]  /*5360*/  MOV R5, UR9 ;  /* 0x0000000900057c02 */ /* 0x002fe20008000f00 */
[----:B------:R-:W-:Y:S01]  /*5370*/  IMAD.U32 R4, RZ, RZ, UR8 ;  /* 0x00000008ff047e24 */ /* 0x000fe2000f8e00ff */
[----:B----4-:R-:W-:Y:S01]  /*5380*/  MOV R7, UR7 ;  /* 0x0000000700077c02 */ /* 0x010fe20008000f00 */
[----:B------:R-:W-:Y:S01]  /*5390*/  IMAD.U32 R6, RZ, RZ, UR6 ;  /* 0x00000006ff067e24 */ /* 0x000fe2000f8e00ff */
[----:B--2---:R-:W-:Y:S01]  /*53a0*/  MOV R11, UR5 ;  /* 0x00000005000b7c02 */ /* 0x004fe20008000f00 */
[----:B------:R-:W-:Y:S02]  /*53b0*/  IMAD.U32 R10, RZ, RZ, UR4 ;  /* 0x00000004ff0a7e24 */ /* 0x000fe4000f8e00ff */
[----:B------:R-:W-:Y:S07]  /*53c0*/  LEPC R20, `(.L_x_89) ;  /* 0x000000001014794e */ /* 0x000fee0000000000 */
[----:B---3-5:R-:W-:Y:S05]  /*53d0*/  CALL.ABS.NOINC R14 ;  /* 0x000000000e007343 */ /* 0x028fea0003c00000 */
.L_x_89:
[----:B------:R-:W1:Y:S01]  /*53e0*/  LDCU.64 UR8, c[0x4][0x80] ;  /* 0x01001000ff0877ac */ /* 0x000e620008000a00 */
[----:B------:R-:W2:Y:S01]  /*53f0*/  LDC.64 R2, c[0x4][R2] ;  /* 0x0100000002027b82 */ /* 0x000ea20000000a00 */
[----:B------:R-:W-:Y:S02]  /*5400*/  HFMA2 R12, -RZ, RZ, 0, 5.9604644775390625e-08 ;  /* 0x00000001ff0c7431 */ /* 0x000fe400000001ff */
[----:B------:R-:W-:Y:S02]  /*5410*/  IMAD.MOV.U32 R8, RZ, RZ, 0x70 ;  /* 0x00000070ff087424 */ /* 0x000fe400078e00ff */
[----:B------:R-:W-:Y:S01]  /*5420*/  IMAD.MOV.U32 R13, RZ, RZ, RZ ;  /* 0x000000ffff0d7224 */ /* 0x000fe200078e00ff */
[----:B------:R-:W3:Y:S01]  /*5430*/  LDCU.64 UR6, c[0x4][0x88] ;  /* 0x01001100ff0677ac */ /* 0x000ee20008000a00 */
[----:B------:R-:W4:Y:S01]  /*5440*/  LDCU.64 UR4, c[0x4][0x8] ;  /* 0x01000100ff0477ac */ /* 0x000f220008000a00 */
[----:B-1----:R-:W-:Y:S02]  /*5450*/  MOV R4, UR8 ;  /* 0x0000000800047c02 */ /* 0x002fe40008000f00 */
[----:B------:R-:W-:Y:S02]  /*5460*/  MOV R5, UR9 ;  /* 0x0000000900057c02 */ /* 0x000fe40008000f00 */
[----:B---3--:R-:W-:Y:S01]  /*5470*/  MOV R7, UR7 ;  /* 0x0000000700077c02 */ /* 0x008fe20008000f00 */
[----:B------:R-:W-:Y:S01]  /*5480*/  IMAD.U32 R6, RZ, RZ, UR6 ;  /* 0x00000006ff067e24 */ /* 0x000fe2000f8e00ff */
[----:B----4-:R-:W-:Y:S01]  /*5490*/  MOV R11, UR5 ;  /* 0x00000005000b7c02 */ /* 0x010fe20008000f00 */
[----:B------:R-:W-:Y:S02]  /*54a0*/  IMAD.U32 R10, RZ, RZ, UR4 ;  /* 0x00000004ff0a7e24 */ /* 0x000fe4000f8e00ff */
[----:B------:R-:W-:Y:S07]  /*54b0*/  LEPC R20, `(.L_x_88) ;  /* 0x000000001014794e */ /* 0x000fee0000000000 */
[----:B--2---:R-:W-:Y:S05]  /*54c0*/  CALL.ABS.NOINC R2 ;  /* 0x0000000002007343 */ /* 0x004fea0003c00000 */
.L_x_88:
[----:B------:R-:W-:Y:S05]  /*54d0*/  BSYNC.RECONVERGENT B6 ;  /* 0x0000000000067941 */ /* 0x000fea0003800200 */
.L_x_87:
[----:B------:R-:W-:Y:S01]  /*54e0*/  ISETP.NE.U32.AND P4, PT, R82, RZ, PT ;  /* 0x000000ff5200720c */ /* 0x000fe20003f85070 */
[----:B------:R-:W-:Y:S01]  /*54f0*/  UISETP.NE.AND UP2, UPT, UR50, URZ, UPT ;  /* 0x000000ff3200728c */ /* 0x000fe2000bf45270 */
[----:B------:R-:W-:Y:S01]  /*5500*/  ISETP.NE.U32.AND P2, PT, RZ, UR38, PT ;  /* 0x00000026ff007c0c */ /* 0x000fe2000bf45070 */
[----:B------:R-:W-:Y:S01]  /*5510*/  UISETP.NE.U32.AND UP1, UPT, UR44, URZ, UPT ;  /* 0x000000ff2c00728c */ /* 0x000fe2000bf25070 */
[----:B------:R-:W-:Y:S01]  /*5520*/  ISETP.NE.AND.EX P4, PT, R83, RZ, PT, P4 ;  /* 0x000000ff5300720c */ /* 0x000fe20003f85340 */
[----:B------:R-:W-:Y:S01]  /*5530*/  UPLOP3.LUT UP0, UPT, UPT, UPT, UPT, 0x40, 0x4 ;  /* 0x000000000004789c */ /* 0x000fe20003f0e870 */
[----:B------:R-:W-:Y:S01]  /*5540*/  ISETP.NE.AND.EX P2, PT, RZ, UR39, PT, P2 ;  /* 0x00000027ff007c0c */ /* 0x000fe2000bf45320 */
[----:B------:R-:W-:Y:S01]  /*5550*/  UISETP.NE.AND.EX UP1, UPT, UR45, URZ, UPT, UP1 ;  /* 0x000000ff2d00728c */ /* 0x000fe2000bf25310 */
[----:B------:R-:W-:Y:S04]  /*5560*/  PLOP3.LUT P1, PT, PT, PT, UP2, 0x80, 0x8 ;  /* 0x000000000008781c */ /* 0x000fe80003f2f028 */
[----:B------:R-:W-:Y:S06]  /*5570*/  @UP2 UPLOP3.LUT UP0, UPT, UPT, UPT, UP1, 0x80, 0x8 ;  /* 0x000000000008289c */ /* 0x000fec0003f0f010 */
[----:B------:R-:W-:Y:S01]  /*5580*/  PLOP3.LUT P0, PT, PT, PT, UP0, 0x80, 0x8 ;  /* 0x000000000008781c */ /* 0x000fe20003f0f008 */
[----:B------:R-:W-:Y:S01]  /*5590*/  @!UPT UIADD3 URZ, UPT, UPT, URZ, URZ, URZ ;  /* 0x000000fffffff290 */ /* 0x000fe2000fffe0ff */
[----:B------:R-:W-:Y:S11]  /*55a0*/  BRA.U !UP1, `(.L_x_90) ;  /* 0x0000000109387547 */ /* 0x000ff6000b800000 */
[----:B------:R-:W-:Y:S01]  /*55b0*/  UISETP.NE.U32.AND UP0, UPT, UR38, URZ, UPT ;  /* 0x000000ff2600728c */ /* 0x000fe2000bf05070 */
[----:B------:R-:W-:Y:S02]  /*55c0*/  HFMA2 R0, -RZ, RZ, 0, 5.9604644775390625e-08 ;  /* 0x00000001ff007431 */ /* 0x000fe400000001ff */
[----:B------:R-:W-:Y:S01]  /*55d0*/  IMAD.MOV.U32 R88, RZ, RZ, 0x1 ;  /* 0x00000001ff587424 */ /* 0x000fe200078e00ff */
[----:B------:R-:W-:Y:S06]  /*55e0*/  UISETP.NE.AND.EX UP0, UPT, UR39, URZ, UPT, UP0 ;  /* 0x000000ff2700728c */ /* 0x000fec000bf05300 */
[----:B------:R-:W-:Y:S05]  /*55f0*/  PLOP3.LUT P3, PT, PT, PT, UP0, 0x80, 0x8 ;  /* 0x000000000008781c */ /* 0x000fea0003f6f008 */
[----:B------:R-:W1:Y:S01]  /*5600*/  @UP0 LDCU.64 UR6, c[0x0][0x888] ;  /* 0x00011100ff0607ac */ /* 0x000e620008000a00 */
[----:B------:R-:W-:Y:S07]  /*5610*/  @UP0 UIMAD UR4, UR36, UR44, URZ ;  /* 0x0000002c240402a4 */ /* 0x000fee000f8e02ff */
[----:B------:R-:W-:Y:S01]  /*5620*/  @!P3 PRMT R88, R0, 0x7610, R88 ;  /* 0x000076100058b816 */ /* 0x000fe20000000058 */
[----:B-1----:R-:W-:Y:S03]  /*5630*/  @UP0 UIMAD.WIDE UR6, UR4, 0x4, UR6 ;  /* 0x00000004040608a5 */ /* 0x002fe6000f8e0206 */
[----:B------:R-:W1:Y:S03]  /*5640*/  @!UP0 LDCU UR4, c[0x0][0x880] ;  /* 0x00011000ff0487ac */ /* 0x000e660008000800 */
[----:B------:R-:W-:Y:S01]  /*5650*/  IMAD.U32 R2, RZ, RZ, UR6 ;  /* 0x00000006ff027e24 */ /* 0x000fe2000f8e00ff */
[----:B------:R-:W-:Y:S05]  /*5660*/  MOV R3, UR7 ;  /* 0x0000000700037c02 */ /* 0x000fea0008000f00 */
[----:B-----5:R2:W5:Y:S02]  /*5670*/  @P3 LDG.E R49, desc[UR46][R2.64] ;  /* 0x0000002e02313981 */ /* 0x020564000c1e1900 */
[----:B-12---:R-:W-:Y:S02]  /*5680*/  @!P3 IMAD.U32 R49, RZ, RZ, UR4 ;  /* 0x00000004ff31be24 */ /* 0x006fe4000f8e00ff */
.L_x_90:
[----:B------:R-:W-:Y:S05]  /*5690*/  @!P4 BRA `(.L_x_91) ;  /* 0x000000000020c947 */ /* 0x000fea0003800000 */
[----:B------:R-:W-:Y:S04]  /*56a0*/  ISETP.NE.U32.AND P3, PT, R80, RZ, PT ;  /* 0x000000ff5000720c */ /* 0x000fe80003f65070 */
[----:B------:R-:W-:Y:S11]  /*56b0*/  ISETP.NE.AND.EX P3, PT, R81, RZ, PT, P3 ;  /* 0x000000ff5100720c */ /* 0x000ff60003f65330 */
[----:B------:R-:W-:Y:S02]  /*56c0*/  @!UPT UIADD3 URZ, UPT, UPT, URZ, URZ, URZ ;  /* 0x000000fffffff290 */ /* 0x000fe4000fffe0ff */
[----:B------:R-:W1:Y:S01]  /*56d0*/  @P3 LDC.64 R2, c[0x0][0x8a8] ;  /* 0x00022a00ff023b82 */ /* 0x000e620000000a00 */
[----:B------:R-:W-:Y:S04]  /*56e0*/  @P3 IMAD R0, R82, UR36, RZ ;  /* 0x0000002452003c24 */ /* 0x000fe8000f8e02ff */
[----:B-1----:R-:W-:Y:S05]  /*56f0*/  @P3 IMAD.WIDE R2, R0, 0x4, R2 ;  /* 0x0000000400023825 */ /* 0x002fea00078e0202 */
[----:B-----5:R1:W5:Y:S02]  /*5700*/  @P3 LDG.E R47, desc[UR46][R2.64] ;  /* 0x0000002e022f3981 */ /* 0x020364000c1e1900 */
[----:B-1----:R-:W2:Y:S02]  /*5710*/  @!P3 LDC R47, c[0x0][0x8a0] ;  /* 0x00022800ff2fbb82 */ /* 0x002ea40000000800 */
.L_x_91:
[----:B-----5:R-:W-:Y:S01]  /*5720*/  FSETP.NEU.AND P3, PT, R49, RZ, PT ;  /* 0x000000ff3100720b */ /* 0x020fe20003f6d000 */
[----:B------:R-:W-:Y:S01]  /*5730*/  IMAD.SHL.U32 R66, R92, 0x2, RZ ;  /* 0x000000025c427824 */ /* 0x000fe200078e00ff */
[----:B------:R-:W-:Y:S01]  /*5740*/  SEL R4, RZ, 0xffffffff, P2 ;  /* 0xffffffffff047807 */ /* 0x000fe20001000000 */
[----:B------:R-:W-:Y:S01]  /*5750*/  BSSY B1, `(.L_x_92) ;  /* 0x0000043000017945 */ /* 0x000fe20003800000 */
[----:B------:R-:W-:Y:S01]  /*5760*/  @P1 LOP3.LUT P2, RZ, R88, 0xff, RZ, 0xc0, !PT ;  /* 0x000000ff58ff1812 */ /* 0x000fe2000784c0ff */
[----:B------:R-:W-:Y:S01]  /*5770*/  VIADD R107, R66, UR48 ;  /* 0x00000030426b7c36 */ /* 0x000fe20008000000 */
[----:B------:R-:W-:Y:S01]  /*5780*/  @P1 SEL R0, RZ, 0xffffffff, P3 ;  /* 0xffffffffff001807 */ /* 0x000fe20001800000 */
[----:B------:R-:W-:Y:S01]  /*5790*/  IMAD.MOV.U32 R67, RZ, RZ, 0x1 ;  /* 0x00000001ff437424 */ /* 0x000fe200078e00ff */
[----:B------:R-:W-:Y:S01]  /*57a0*/  LOP3.LUT R98, R98, 0x1, RZ, 0x3c, !PT ;  /* 0x0000000162627812 */ /* 0x000fe200078e3cff */
[----:B------:R-:W-:Y:S01]  /*57b0*/  IMAD.MOV.U32 R65, RZ, RZ, RZ ;  /* 0x000000ffff417224 */ /* 0x000fe200078e00ff */
[----:B------:R-:W-:Y:S02]  /*57c0*/  @P0 SEL R0, R4, R0, !P2 ;  /* 0x0000000004000207 */ /* 0x000fe40005000000 */
[----:B------:R-:W-:Y:S02]  /*57d0*/  CS2R R78, SRZ ;  /* 0x00000000004e7805 */ /* 0x000fe4000001ff00 */
[----:B------:R-:W-:Y:S02]  /*57e0*/  LEA R64, R45, UR48, 0x3 ;  /* 0x000000302d407c11 */ /* 0x000fe4000f8e18ff */
[----:B------:R-:W-:Y:S02]  /*57f0*/  CS2R R76, SRZ ;  /* 0x00000000004c7805 */ /* 0x000fe4000001ff00 */
[----:B------:R-:W-:Y:S02]  /*5800*/  @P1 LOP3.LUT R0, R0, 0x1, RZ, 0xc0, !PT ;  /* 0x0000000100001812 */ /* 0x000fe400078ec0ff */
[----:B------:R-:W-:Y:S02]  /*5810*/  CS2R R70, SRZ ;  /* 0x0000000000467805 */ /* 0x000fe4000001ff00 */
[----:B------:R-:W-:Y:S02]  /*5820*/  SHF.L.U32 R2, R97, 0x1f, RZ ;  /* 0x0000001f61027819 */ /* 0x000fe400000006ff */
[----:B------:R-:W-:Y:S02]  /*5830*/  CS2R R68, SRZ ;  /* 0x0000000000447805 */ /* 0x000fe4000001ff00 */
[----:B------:R-:W-:Y:S02]  /*5840*/  ISETP.NE.U32.OR P6, PT, R0, 0x1, !P1 ;  /* 0x000000010000780c */ /* 0x000fe40004fc5470 */
[----:B------:R-:W-:Y:S02]  /*5850*/  CS2R R62, SRZ ;  /* 0x00000000003e7805 */ /* 0x000fe4000001ff00 */
[----:B------:R-:W-:Y:S02]  /*5860*/  PLOP3.LUT P2, PT, PT, PT, UP1, 0x80, 0x8 ;  /* 0x000000000008781c */ /* 0x000fe40003f4f018 */
[----:B------:R-:W-:Y:S02]  /*5870*/  CS2R R60, SRZ ;  /* 0x00000000003c7805 */ /* 0x000fe4000001ff00 */
[----:B------:R-:W-:Y:S02]  /*5880*/  LEA.HI R48, R45, R45, RZ, 0x1 ;  /* 0x0000002d2d307211 */ /* 0x000fe400078f08ff */
[----:B------:R-:W-:Y:S02]  /*5890*/  CS2R R58, SRZ ;  /* 0x00000000003a7805 */ /* 0x000fe4000001ff00 */
[----:B------:R-:W-:Y:S02]  /*58a0*/  LOP3.LUT P4, R103, R88, 0xff, RZ, 0xc0, !PT ;  /* 0x000000ff58677812 */ /* 0x000fe4000788c0ff */
[----:B------:R-:W-:Y:S02]  /*58b0*/  CS2R R56, SRZ ;  /* 0x0000000000387805 */ /* 0x000fe4000001ff00 */
[----:B------:R-:W-:Y:S01]  /*58c0*/  SEL R3, RZ, 0xffffffff, P3 ;  /* 0xffffffffff037807 */ /* 0x000fe20001800000 */
[----:B------:R-:W-:Y:S01]  /*58d0*/  VIADD R108, R107, 0x400 ;  /* 0x000004006b6c7836 */ /* 0x000fe20000000000 */
[----:B------:R-:W-:Y:S01]  /*58e0*/  P2R R105, PR, RZ, 0x40 ;  /* 0x00000040ff697803 */ /* 0x000fe20000000000 */
[----:B------:R-:W-:Y:S01]  /*58f0*/  IMAD.IADD R106, R99, 0x1, R107 ;  /* 0x00000001636a7824 */ /* 0x000fe200078e026b */
[----:B------:R-:W-:Y:S02]  /*5900*/  @P6 SHF.L.U32 R0, R98, 0x1f, RZ ;  /* 0x0000001f62006819 */ /* 0x000fe400000006ff */
[----:B------:R-:W-:Y:S02]  /*5910*/  @P2 SEL R3, R4, R3, !P4 ;  /* 0x0000000304032207 */ /* 0x000fe40006000000 */
[----:B------:R1:W3:Y:S02]  /*5920*/  @P6 SYNCS.PHASECHK.TRANS64.TRYWAIT P1, [UR48+0x60], R0 ;  /* 0x00006000ff0065a7 */ /* 0x0002e40008021130 */
[----:B------:R-:W-:Y:S04]  /*5930*/  LOP3.LUT R3, R3, 0x1, RZ, 0xc0, !PT ;  /* 0x0000000103037812 */ /* 0x000fe800078ec0ff */
[----:B------:R-:W-:Y:S04]  /*5940*/  ISETP.NE.U32.AND P5, PT, R3, 0x1, PT ;  /* 0x000000010300780c */ /* 0x000fe80003fa5070 */
[----:B------:R-:W-:Y:S01]  /*5950*/  P2R R72, PR, RZ, 0x20 ;  /* 0x00000020ff487803 */ /* 0x000fe20000000000 */
[----:B------:R4:W2:Y:S01]  /*5960*/  SYNCS.PHASECHK.TRANS64.TRYWAIT P0, [R64+URZ+0xd0], R2 ;  /* 0x0000d002400075a7 */ /* 0x0008a200080011ff */
[C---:B-1----:R-:W-:Y:S01]  /*5970*/  IMAD.SHL.U32 R0, R48.reuse, 0x80, RZ ;  /* 0x0000008030007824 */ /* 0x042fe200078e00ff */
[----:B------:R-:W-:Y:S04]  /*5980*/  LOP3.LUT R48, R48, 0xffe, RZ, 0xc0, !PT ;  /* 0x00000ffe30307812 */ /* 0x000fe800078ec0ff */
[----:B------:R-:W-:Y:S01]  /*5990*/  LOP3.LUT R0, R0, 0xffffff00, RZ, 0xc0, !PT ;  /* 0xffffff0000007812 */ /* 0x000fe200078ec0ff */
[----:B------:R-:W-:Y:S04]  /*59a0*/  IMAD.IADD R48, R45, 0x1, -R48 ;  /* 0x000000012d307824 */ /* 0x000fe800078e0a30 */
[----:B------:R-:W-:Y:S04]  /*59b0*/  IMAD.IADD R0, R46, 0x1, R0 ;  /* 0x000000012e007824 */ /* 0x000fe800078e0200 */
[----:B------:R-:W-:Y:S01]  /*59c0*/  IMAD R48, R48, 0x100000, R0 ;  /* 0x0010000030307824 */ /* 0x000fe200078e0200 */
[----:B---3--:R-:W-:Y:S01]  /*59d0*/  @P6 SEL R67, RZ, 0x1, !P1 ;  /* 0x00000001ff436807 */ /* 0x008fe20004800000 */
[----:B----4-:R-:W-:Y:S06]  /*59e0*/  @!P6 BRA `(.L_x_93) ;  /* 0x000000000064e947 */ /* 0x010fec0003800000 */
[----:B------:R-:W-:Y:S01]  /*59f0*/  @P5 IMAD R5, R100, 0x2, R108 ;  /* 0x0000000264055824 */ /* 0x000fe200078e026c */
[----:B------:R-:W-:Y:S01]  /*5a00*/  ISETP.NE.AND P1, PT, R67, RZ, PT ;  /* 0x000000ff4300720c */ /* 0x000fe20003f25270 */
[----:B------:R-:W-:Y:S01]  /*5a10*/  IMAD.MOV.U32 R78, RZ, RZ, RZ ;  /* 0x000000ffff4e7224 */ /* 0x000fe200078e00ff */
[----:B------:R-:W-:Y:S01]  /*5a20*/  BSSY B0, `(.L_x_94) ;  /* 0x000000d000007945 */ /* 0x000fe20003800000 */
[----:B------:R-:W-:Y:S01]  /*5a30*/  @P5 IMAD.IADD R4, R99, 0x1, R5 ;  /* 0x0000000163045824 */ /* 0x000fe200078e0205 */
[----:B------:R-:W-:Y:S02]  /*5a40*/  CS2R R70, SRZ ;  /* 0x0000000000467805 */ /* 0x000fe4000001ff00 */
[----:B------:R-:W-:Y:S02]  /*5a50*/  CS2R R68, SRZ ;  /* 0x0000000000447805 */ /* 0x000fe4000001ff00 */
[----:B------:R-:W-:Y:S02]  /*5a60*/  CS2R R76, SRZ ;  /* 0x00000000004c7805 */ /* 0x000fe4000001ff00 */
[----:B------:R-:W-:Y:S02]  /*5a70*/  CS2R R58, SRZ ;  /* 0x00000000003a7805 */ /* 0x000fe4000001ff00 */
[----:B------:R-:W-:Y:S02]  /*5a80*/  CS2R R56, SRZ ;  /* 0x0000000000387805 */ /* 0x000fe4000001ff00 */
[----:B------:R-:W-:Y:S02]  /*5a90*/  CS2R R62, SRZ ;  /* 0x00000000003e7805 */ /* 0x000fe4000001ff00 */
[----:B------:R-:W-:Y:S01]  /*5aa0*/  CS2R R60, SRZ ;  /* 0x00000000003c7805 */ /* 0x000fe2000001ff00 */
[----:B------:R-:W-:Y:S06]  /*5ab0*/  @P1 BRA `(.L_x_95) ;  /* 0x00000000000c1947 */ /* 0x000fec0003800000 */
[----:B------:R-:W-:Y:S04]  /*5ac0*/  SHF.L.U32 R3, R98, 0x1f, RZ ;  /* 0x0000001f62037819 */ /* 0x000fe800000006ff */
[----:B------:R-:W1:Y:S02]  /*5ad0*/  SYNCS.PHASECHK.TRANS64.TRYWAIT P1, [UR48+0x60], R3 ;  /* 0x00006003ff0075a7 */ /* 0x000e640008021130 */
[----:B-1----:R-:W-:Y:S05]  /*5ae0*/  @!P1 BRA `(.L_x_96) ;  /* 0x0000003c00b09947 */ /* 0x002fea0003800000 */
.L_x_95:
[----:B------:R-:W-:Y:S05]  /*5af0*/  BSYNC B0 ;  /* 0x0000000000007941 */ /* 0x000fea0003800000 */
.L_x_94:
[----:B------:R-:W-:Y:S01]  /*5b00*/  ISETP.NE.AND P1, PT, R72, RZ, PT ;  /* 0x000000ff4800720c */ /* 0x000fe20003f25270 */
[----:B------:R-:W-:Y:S11]  /*5b10*/  HFMA2 R65, -RZ, RZ, 0, 5.9604644775390625e-08 ;  /* 0x00000001ff417431 */ /* 0x000ff600000001ff */
[----:B------:R-:W-:Y:S01]  /*5b20*/  @!UPT UIADD3 URZ, UPT, UPT, URZ, URZ, URZ ;  /* 0x000000fffffff290 */ /* 0x000fe2000fffe0ff */
[----:B------:R-:W-:Y:S05]  /*5b30*/  @P1 WARPSYNC.ALL ;  /* 0x0000000000001948 */ /* 0x000fea0003800000 */
[----:B------:R3:W4:Y:S04]  /*5b40*/  @P1 LDSM.16.M88.4 R68, [R5] ;  /* 0x000000000544183b */ /* 0x0007280000000200 */
[----:B------:R3:W1:Y:S04]  /*5b50*/  @P1 LDSM.16.M88.4 R76, [R4] ;  /* 0x00000000044c183b */ /* 0x0006680000000200 */
[----:B------:R3:W1:Y:S04]  /*5b60*/  @P1 LDSM.16.M88.4 R56, [R66+UR48+0x400] ;  /* 0x000400304238183b */ /* 0x0006680008000200 */
[----:B------:R3:W1:Y:S02]  /*5b70*/  @P1 LDSM.16.M88.4 R60, [R106+0x400] ;  /* 0x000400006a3c183b */ /* 0x0006640000000200 */
.L_x_93:
[----:B------:R-:W-:Y:S05]  /*5b80*/  BSYNC B1 ;  /* 0x0000000000017941 */ /* 0x000fea0003800000 */
.L_x_92:
[----:B-1----:R-:W-:Y:S04]  /*5b90*/  SHF.R.U32.HI R0, RZ, 0x15, R48 ;  /* 0x00000015ff007819 */ /* 0x002fe80000011630 */
[----:B------:R-:W-:Y:S01]  /*5ba0*/  LOP3.LUT P1, RZ, R0, 0x3, R93, 0x48, !PT ;  /* 0x0000000300ff7812 */ /* 0x000fe2000782485d */
[----:B------:R-:W-:Y:S01]  /*5bb0*/  @!UPT UIADD3 URZ, UPT, UPT, URZ, URZ, URZ ;  /* 0x000000fffffff290 */ /* 0x000fe2000fffe0ff */
[----:B--2---:R-:W-:Y:S11]  /*5bc0*/  @P0 BRA `(.L_x_97) ;  /* 0x0000000000080947 */ /* 0x004ff60003800000 */
[----:B------:R-:W1:Y:S02]  /*5bd0*/  SYNCS.PHASECHK.TRANS64.TRYWAIT P0, [R64+URZ+0xd0], R2 ;  /* 0x0000d002400075a7 */ /* 0x000e6400080011ff */
[----:B-1----:R-:W-:Y:S05]  /*5be0*/  @!P0 BRA `(.L_x_98) ;  /* 0x0000003c00888947 */ /* 0x002fea0003800000 */
.L_x_97:
[----:B------:R-:W-:Y:S05]  /*5bf0*/  @!P1 BRA `(.L_x_99) ;  /* 0x0000000000409947 */ /* 0x000fea0003800000 */
[----:B------:R-:W3:Y:S01]  /*5c00*/  LDCU.64 UR8, c[0x4][0x70] ;  /* 0x01000e00ff0877ac */ /* 0x000ee20008000a00 */
[----:B------:R-:W-:Y:S01]  /*5c10*/  MOV R3, 0x0 ;  /* 0x0000000000037802 */ /* 0x000fe20000000f00 */
[----:B------:R-:W-:Y:S02]  /*5c20*/  HFMA2 R12, -RZ, RZ, 0, 5.9604644775390625e-08 ;  /* 0x00000001ff0c7431 */ /* 0x000fe400000001ff */
[----:B------:R-:W-:Y:S02]  /*5c30*/  IMAD.MOV.U32 R8, RZ, RZ, 0x192 ;  /* 0x00000192ff087424 */ /* 0x000fe400078e00ff */
[----:B------:R-:W-:Y:S01]  /*5c40*/  IMAD.MOV.U32 R13, RZ, RZ, RZ ;  /* 0x000000ffff0d7224 */ /* 0x000fe200078e00ff */
[----:B------:R-:W2:Y:S01]  /*5c50*/  LDCU.64 UR6, c[0x4][0x78] ;  /* 0x01000f00ff0677ac */ /* 0x000ea20008000a00 */
[----:B-1----:R-:W1:Y:S01]  /*5c60*/  LDC.64 R2, c[0x4][R3] ;  /* 0x0100000003027b82 */ /* 0x002e620000000a00 */
[----:B------:R-:W5:Y:S01]  /*5c70*/  LDCU.64 UR4, c[0x4][0x10] ;  /* 0x01000200ff0477ac */ /* 0x000f620008000a00 */
[----:B---3--:R-:W-:Y:S01]  /*5c80*/  MOV R5, UR9 ;  /* 0x0000000900057c02 */ /* 0x008fe20008000f00 */
[----:B------:R-:W-:Y:S01]  /*5c90*/  IMAD.U32 R4, RZ, RZ, UR8 ;  /* 0x00000008ff047e24 */ /* 0x000fe2000f8e00ff */
[----:B--2---:R-:W-:Y:S01]  /*5ca0*/  MOV R7, UR7 ;  /* 0x0000000700077c02 */ /* 0x004fe20008000f00 */
[----:B------:R-:W-:Y:S01]  /*5cb0*/  IMAD.U32 R6, RZ, RZ, UR6 ;  /* 0x00000006ff067e24 */ /* 0x000fe2000f8e00ff */
[----:B-----5:R-:W-:Y:S01]  /*5cc0*/  MOV R11, UR5 ;  /* 0x00000005000b7c02 */ /* 0x020fe20008000f00 */
[----:B------:R-:W-:Y:S02]  /*5cd0*/  IMAD.U32 R10, RZ, RZ, UR4 ;  /* 0x00000004ff0a7e24 */ /* 0x000fe4000f8e00ff */
[----:B------:R-:W-:Y:S07]  /*5ce0*/  LEPC R20, `(.L_x_99) ;  /* 0x000000001014794e */ /* 0x000fee0000000000 */
[----:B-1--4-:R-:W-:Y:S05]  /*5cf0*/  CALL.ABS.NOINC R2 ;  /* 0x0000000002007343 */ /* 0x012fea0003c00000 */
.L_x_99:
[----:B------:R-:W-:Y:S05]  /*5d00*/  WARPSYNC.ALL ;  /* 0x0000000000007948 */ /* 0x000fea0003800000 */
[----:B------:R-:W-:Y:S01]  /*5d10*/  R2UR UR4, R48 ;  /* 0x00000000300472ca */ /* 0x000fe200000e0000 */
[--C-:B------:R-:W-:Y:S01]  /*5d20*/  HADD2.F32 R50, -RZ, R56.reuse.H0_H0 ;  /* 0x20000038ff327230 */ /* 0x100fe20000004100 */
[----:B------:R-:W-:Y:S01]  /*5d30*/  SHF.L.U32 R73, R100, 0x1, RZ ;  /* 0x0000000164497819 */ /* 0x000fe200000006ff */
[----:B------:R-:W-:Y:S01]  /*5d40*/  HADD2.F32 R51, -RZ, R56.H1_H1 ;  /* 0x30000038ff337230 */ /* 0x000fe20000004100 */
[----:B------:R-:W-:Y:S01]  /*5d50*/  ISETP.NE.AND P0, PT, R101, RZ, PT ;  /* 0x000000ff6500720c */ /* 0x000fe20003f05270 */
[--C-:B------:R-:W-:Y:S01]  /*5d60*/  HADD2.F32 R52, -RZ, R57.reuse.H0_H0 ;  /* 0x20000039ff347230 */ /* 0x100fe20000004100 */
[----:B------:R-:W-:Y:S01]  /*5d70*/  IADD3 R108, PT, PT, R108, R73, RZ ;  /* 0x000000496c6c7210 */ /* 0x000fe20007ffe0ff */
[----:B------:R-:W-:Y:S03]  /*5d80*/  BSSY.RECONVERGENT B0, `(.L_x_100) ;  /* 0x0000086000007945 */ /* 0x000fe60003800200 */
[----:B------:R-:W-:Y:S03]  /*5d90*/  IADD3 R109, PT, PT, R99, R108, RZ ;  /* 0x0000006c636d7210 */ /* 0x000fe60007ffe0ff */
[----:B---3--:R-:W2:Y:S02]  /*5da0*/  LDTM.16dp256bit.x8 R4, tmem[UR4] ;  /* 0x00000004000479ee */ /* 0x008ea400081a0000 */
[C---:B--2---:R-:W-:Y:S01]  /*5db0*/  FMUL R0, R47.reuse, R4 ;  /* 0x000000042f007220 */ /* 0x044fe20000400000 */
[C---:B-1----:R-:W-:Y:S01]  /*5dc0*/  FMUL R2, R47.reuse, R5 ;  /* 0x000000052f027220 */ /* 0x042fe20000400000 */
[C---:B------:R-:W-:Y:S01]  /*5dd0*/  FMUL R4, R47.reuse, R8 ;  /* 0x000000082f047220 */ /* 0x040fe20000400000 */
[----:B------:R-:W-:Y:S01]  /*5de0*/  FMUL R3, R47, R6 ;  /* 0x000000062f037220 */ /* 0x000fe20000400000 */
[C---:B------:R-:W-:Y:S01]  /*5df0*/  FFMA R0, R49.reuse, R50, R0 ;  /* 0x0000003231007223 */ /* 0x040fe20000000000 */
[----:B------:R-:W-:Y:S01]  /*5e00*/  FFMA R2, R49, R51, R2 ;  /* 0x0000003331027223 */ /* 0x000fe20000000002 */
[C---:B------:R-:W-:Y:S01]  /*5e10*/  FMUL R5, R47.reuse, R9 ;  /* 0x000000092f057220 */ /* 0x040fe20000400000 */
        /* <DEDUP_REMOVED lines=16> */
[----:B------:R-:W-:Y:S02]  /*5f20*/  HADD2.F32 R32, -RZ, R57.H1_H1 ;  /* 0x30000039ff207230 */ /* 0x000fe40000004100 */
[C---:B------:R-:W-:Y:S01]  /*5f30*/  FMUL R26, R47.reuse, R30 ;  /* 0x0000001e2f1a7220 */ /* 0x040fe20000400000 */
[----:B------:R-:W-:Y:S01]  /*5f40*/  FMUL R29, R47, R33 ;  /* 0x000000212f1d7220 */ /* 0x000fe20000400000 */
[--C-:B------:R-:W-:Y:S02]  /*5f50*/  HADD2.F32 R33, -RZ, R58.reuse.H0_H0 ;  /* 0x2000003aff217230 */ /* 0x100fe40000004100 */
[----:B------:R-:W-:Y:S01]  /*5f60*/  FFMA R3, R49, R52, R3 ;  /* 0x0000003431037223 */ /* 0x000fe20000000003 */
[C---:B------:R-:W-:Y:S01]  /*5f70*/  FMUL R7, R47.reuse, R7 ;  /* 0x000000072f077220 */ /* 0x040fe20000400000 */
[----:B------:R-:W-:Y:S01]  /*5f80*/  FMUL R30, R47, R34 ;  /* 0x000000222f1e7220 */ /* 0x000fe20000400000 */
[----:B------:R-:W-:Y:S01]  /*5f90*/  HADD2.F32 R34, -RZ, R58.H1_H1 ;  /* 0x3000003aff227230 */ /* 0x000fe20000004100 */
[----:B------:R-:W-:Y:S01]  /*5fa0*/  F2FP.F16.F32.PACK_AB R52, R2, R0 ;  /* 0x000000000234723e */ /* 0x000fe200000000ff */
[--C-:B------:R-:W-:Y:S02]  /*5fb0*/  HADD2.F32 R0, -RZ, R59.reuse.H0_H0 ;  /* 0x2000003bff007230 */ /* 0x100fe40000004100 */
[C---:B------:R-:W-:Y:S01]  /*5fc0*/  FFMA R7, R49.reuse, R32, R7 ;  /* 0x0000002031077223 */ /* 0x040fe20000000007 */
[----:B------:R-:W-:Y:S02]  /*5fd0*/  HADD2.F32 R2, -RZ, R59.H1_H1 ;  /* 0x3000003bff027230 */ /* 0x000fe40000004100 */
[C---:B------:R-:W-:Y:S01]  /*5fe0*/  FFMA R4, R49.reuse, R33, R4 ;  /* 0x0000002131047223 */ /* 0x040fe20000000004 */
[C---:B------:R-:W-:Y:S01]  /*5ff0*/  FFMA R5, R49.reuse, R34, R5 ;  /* 0x0000002231057223 */ /* 0x040fe20000000005 */
[----:B------:R-:W-:Y:S01]  /*6000*/  FFMA R6, R49, R0, R6 ;  /* 0x0000000031067223 */ /* 0x000fe20000000006 */
[--C-:B------:R-:W-:Y:S02]  /*6010*/  HADD2.F32 R0, -RZ, R60.reuse.H0_H0 ;  /* 0x2000003cff007230 */ /* 0x100fe40000004100 */
[----:B------:R-:W-:Y:S01]  /*6020*/  FMUL R11, R47, R11 ;  /* 0x0000000b2f0b7220 */ /* 0x000fe20000400000 */
[----:B------:R-:W-:Y:S01]  /*6030*/  F2FP.F16.F32.PACK_AB R53, R7, R3 ;  /* 0x000000030735723e */ /* 0x000fe200000000ff */
[--C-:B------:R-:W-:Y:S02]  /*6040*/  HADD2.F32 R3, -RZ, R61.reuse.H0_H0 ;  /* 0x2000003dff037230 */ /* 0x100fe40000004100 */
[----:B------:R-:W-:Y:S01]  /*6050*/  FMUL R15, R47, R15 ;  /* 0x0000000f2f0f7220 */ /* 0x000fe20000400000 */
[C---:B------:R-:W-:Y:S01]  /*6060*/  FFMA R11, R49.reuse, R2, R11 ;  /* 0x00000002310b7223 */ /* 0x040fe2000000000b */
[----:B------:R-:W-:Y:S02]  /*6070*/  HADD2.F32 R2, -RZ, R60.H1_H1 ;  /* 0x3000003cff027230 */ /* 0x000fe40000004100 */
[----:B------:R-:W-:Y:S01]  /*6080*/  FFMA R8, R49, R0, R8 ;  /* 0x0000000031087223 */ /* 0x000fe20000000008 */
[----:B------:R-:W-:Y:S02]  /*6090*/  HADD2.F32 R0, -RZ, R61.H1_H1 ;  /* 0x3000003dff007230 */ /* 0x000fe40000004100 */
[C---:B------:R-:W-:Y:S01]  /*60a0*/  FMUL R19, R47.reuse, R19 ;  /* 0x000000132f137220 */ /* 0x040fe20000400000 */
[----:B------:R-:W-:Y:S01]  /*60b0*/  FMUL R23, R47, R23 ;  /* 0x000000172f177220 */ /* 0x000fe20000400000 */
[C---:B------:R-:W-:Y:S01]  /*60c0*/  FFMA R9, R49.reuse, R2, R9 ;  /* 0x0000000231097223 */ /* 0x040fe20000000009 */
[--C-:B------:R-:W-:Y:S02]  /*60d0*/  HADD2.F32 R2, -RZ, R62.reuse.H0_H0 ;  /* 0x2000003eff027230 */ /* 0x100fe40000004100 */
[C---:B------:R-:W-:Y:S01]  /*60e0*/  FFMA R10, R49.reuse, R3, R10 ;  /* 0x00000003310a7223 */ /* 0x040fe2000000000a */
[--C-:B------:R-:W-:Y:S02]  /*60f0*/  HADD2.F32 R3, -RZ, R63.reuse.H0_H0 ;  /* 0x2000003fff037230 */ /* 0x100fe40000004100 */
[C---:B------:R-:W-:Y:S01]  /*6100*/  FFMA R15, R49.reuse, R0, R15 ;  /* 0x00000000310f7223 */ /* 0x040fe2000000000f */
[----:B------:R-:W-:Y:S02]  /*6110*/  HADD2.F32 R0, -RZ, R62.H1_H1 ;  /* 0x3000003eff007230 */ /* 0x000fe40000004100 */
[----:B------:R-:W-:Y:S01]  /*6120*/  FFMA R12, R49, R2, R12 ;  /* 0x00000002310c7223 */ /* 0x000fe2000000000c */
[--C-:B----4-:R-:W-:Y:S02]  /*6130*/  HADD2.F32 R2, -RZ, R68.reuse.H0_H0 ;  /* 0x20000044ff027230 */ /* 0x110fe40000004100 */
[C---:B------:R-:W-:Y:S01]  /*6140*/  FMUL R27, R47.reuse, R27 ;  /* 0x0000001b2f1b7220 */ /* 0x040fe20000400000 */
[----:B------:R-:W-:Y:S01]  /*6150*/  FMUL R31, R47, R31 ;  /* 0x0000001f2f1f7220 */ /* 0x000fe20000400000 */
[C---:B------:R-:W-:Y:S01]  /*6160*/  FFMA R13, R49.reuse, R0, R13 ;  /* 0x00000000310d7223 */ /* 0x040fe2000000000d */
[----:B------:R-:W-:Y:S02]  /*6170*/  HADD2.F32 R0, -RZ, R63.H1_H1 ;  /* 0x3000003fff007230 */ /* 0x000fe40000004100 */
[----:B------:R-:W-:Y:S01]  /*6180*/  FFMA R14, R49, R3, R14 ;  /* 0x00000003310e7223 */ /* 0x000fe2000000000e */
[----:B------:R-:W-:Y:S01]  /*6190*/  HADD2.F32 R3, -RZ, R68.H1_H1 ;  /* 0x30000044ff037230 */ /* 0x000fe20000004100 */
[----:B------:R-:W-:Y:S01]  /*61a0*/  F2FP.F16.F32.PACK_AB R54, R5, R4 ;  /* 0x000000040536723e */ /* 0x000fe200000000ff */
[----:B------:R-:W-:Y:S02]  /*61b0*/  HADD2.F32 R4, -RZ, R79.H0_H0 ;  /* 0x2000004fff047230 */ /* 0x000fe40000004100 */
[C---:B------:R-:W-:Y:S01]  /*61c0*/  FFMA R19, R49.reuse, R0, R19 ;  /* 0x0000000031137223 */ /* 0x040fe20000000013 */
[--C-:B------:R-:W-:Y:S02]  /*61d0*/  HADD2.F32 R0, -RZ, R69.reuse.H0_H0 ;  /* 0x20000045ff007230 */ /* 0x100fe40000004100 */
[C---:B------:R-:W-:Y:S01]  /*61e0*/  FFMA R16, R49.reuse, R2, R16 ;  /* 0x0000000231107223 */ /* 0x040fe20000000010 */
[----:B------:R-:W-:Y:S01]  /*61f0*/  FFMA R17, R49, R3, R17 ;  /* 0x0000000331117223 */ /* 0x000fe20000000011 */
[----:B------:R-:W-:Y:S01]  /*6200*/  HADD2.F32 R2, -RZ, R69.H1_H1 ;  /* 0x30000045ff027230 */ /* 0x000fe20000004100 */
[----:B------:R-:W-:Y:S01]  /*6210*/  F2FP.F16.F32.PACK_AB R55, R11, R6 ;  /* 0x000000060b37723e */ /* 0x000fe200000000ff */
[----:B------:R-:W-:Y:S01]  /*6220*/  FFMA R18, R49, R0, R18 ;  /* 0x0000000031127223 */ /* 0x000fe20000000012 */
[--C-:B------:R-:W-:Y:S01]  /*6230*/  HADD2.F32 R0, -RZ, R70.reuse.H0_H0 ;  /* 0x20000046ff007230 */ /* 0x100fe20000004100 */
[----:B------:R-:W-:Y:S01]  /*6240*/  F2FP.F16.F32.PACK_AB R8, R9, R8 ;  /* 0x000000080908723e */ /* 0x000fe200000000ff */
[C---:B------:R-:W-:Y:S01]  /*6250*/  FFMA R23, R49.reuse, R2, R23 ;  /* 0x0000000231177223 */ /* 0x040fe20000000017 */
[----:B------:R1:W-:Y:S01]  /*6260*/  STSM.16.M88.4 [R107+0x400], R52 ;  /* 0x000400346b007844 */ /* 0x0003e20000000200 */
[----:B------:R-:W-:Y:S02]  /*6270*/  HADD2.F32 R2, -RZ, R70.H1_H1 ;  /* 0x30000046ff027230 */ /* 0x000fe40000004100 */
[----:B------:R-:W-:Y:S01]  /*6280*/  FFMA R20, R49, R0, R20 ;  /* 0x0000000031147223 */ /* 0x000fe20000000014 */
[--C-:B------:R-:W-:Y:S01]  /*6290*/  HADD2.F32 R3, -RZ, R71.reuse.H0_H0 ;  /* 0x20000047ff037230 */ /* 0x100fe20000004100 */
[----:B------:R-:W-:Y:S01]  /*62a0*/  F2FP.F16.F32.PACK_AB R9, R15, R10 ;  /* 0x0000000a0f09723e */ /* 0x000fe200000000ff */
[----:B------:R-:W-:Y:S02]  /*62b0*/  HADD2.F32 R0, -RZ, R71.H1_H1 ;  /* 0x30000047ff007230 */ /* 0x000fe40000004100 */
[C---:B------:R-:W-:Y:S01]  /*62c0*/  FFMA R21, R49.reuse, R2, R21 ;  /* 0x0000000231157223 */ /* 0x040fe20000000015 */
[--C-:B------:R-:W-:Y:S02]  /*62d0*/  HADD2.F32 R2, -RZ, R76.reuse.H0_H0 ;  /* 0x2000004cff027230 */ /* 0x100fe40000004100 */
[C---:B------:R-:W-:Y:S01]  /*62e0*/  FFMA R22, R49.reuse, R3, R22 ;  /* 0x0000000331167223 */ /* 0x040fe20000000016 */
[--C-:B------:R-:W-:Y:S02]  /*62f0*/  HADD2.F32 R3, -RZ, R77.reuse.H0_H0 ;  /* 0x2000004dff037230 */ /* 0x100fe40000004100 */
[C---:B------:R-:W-:Y:S01]  /*6300*/  FFMA R27, R49.reuse, R0, R27 ;  /* 0x00000000311b7223 */ /* 0x040fe2000000001b */
[----:B------:R-:W-:Y:S02]  /*6310*/  HADD2.F32 R0, -RZ, R76.H1_H1 ;  /* 0x3000004cff007230 */ /* 0x000fe40000004100 */
[----:B------:R-:W-:Y:S01]  /*6320*/  FFMA R24, R49, R2, R24 ;  /* 0x0000000231187223 */ /* 0x000fe20000000018 */
[--C-:B------:R-:W-:Y:S02]  /*6330*/  HADD2.F32 R2, -RZ, R78.reuse.H0_H0 ;  /* 0x2000004eff027230 */ /* 0x100fe40000004100 */
[----:B------:R-:W-:Y:S01]  /*6340*/  FMUL R35, R47, R35 ;  /* 0x000000232f237220 */ /* 0x000fe20000400000 */
[----:B------:R-:W-:Y:S01]  /*6350*/  F2FP.F16.F32.PACK_AB R10, R13, R12 ;  /* 0x0000000c0d0a723e */ /* 0x000fe200000000ff */
[C---:B------:R-:W-:Y:S01]  /*6360*/  FFMA R25, R49.reuse, R0, R25 ;  /* 0x0000000031197223 */ /* 0x040fe20000000019 */
[----:B------:R-:W-:Y:S02]  /*6370*/  HADD2.F32 R0, -RZ, R77.H1_H1 ;  /* 0x3000004dff007230 */ /* 0x000fe40000004100 */
[----:B------:R-:W-:Y:S01]  /*6380*/  FFMA R26, R49, R3, R26 ;  /* 0x00000003311a7223 */ /* 0x000fe2000000001a */
[----:B------:R-:W-:Y:S01]  /*6390*/  HADD2.F32 R3, -RZ, R78.H1_H1 ;  /* 0x3000004eff037230 */ /* 0x000fe20000004100 */
[----:B------:R-:W-:Y:S01]  /*63a0*/  F2FP.F16.F32.PACK_AB R11, R19, R14 ;  /* 0x0000000e130b723e */ /* 0x000fe200000000ff */
[C---:B------:R-:W-:Y:S01]  /*63b0*/  FFMA R31, R49.reuse, R0, R31 ;  /* 0x00000000311f7223 */ /* 0x040fe2000000001f */
[----:B------:R-:W-:Y:S02]  /*63c0*/  HADD2.F32 R0, -RZ, R79.H1_H1 ;  /* 0x3000004fff007230 */ /* 0x000fe40000004100 */
[C---:B------:R-:W-:Y:S01]  /*63d0*/  FFMA R28, R49.reuse, R2, R28 ;  /* 0x00000002311c7223 */ /* 0x040fe2000000001c */
[----:B------:R1:W-:Y:S01]  /*63e0*/  STSM.16.M88.4 [R106+0x400], R8 ;  /* 0x000400086a007844 */ /* 0x0003e20000000200 */
[----:B------:R-:W-:Y:S01]  /*63f0*/  FFMA R29, R49, R3, R29 ;  /* 0x00000003311d7223 */ /* 0x000fe2000000001d */
[----:B------:R-:W-:Y:S01]  /*6400*/  F2FP.F16.F32.PACK_AB R16, R17, R16 ;  /* 0x000000101110723e */ /* 0x000fe200000000ff */
[----:B------:R-:W-:Y:S01]  /*6410*/  FFMA R30, R49, R4, R30 ;  /* 0x00000004311e7223 */ /* 0x000fe2000000001e */
[----:B------:R-:W-:Y:S01]  /*6420*/  F2FP.F16.F32.PACK_AB R17, R23, R18 ;  /* 0x000000121711723e */ /* 0x000fe200000000ff */
[----:B------:R-:W-:Y:S01]  /*6430*/  FFMA R35, R49, R0, R35 ;  /* 0x0000000031237223 */ /* 0x000fe20000000023 */
[----:B------:R-:W-:Y:S02]  /*6440*/  F2FP.F16.F32.PACK_AB R18, R21, R20 ;  /* 0x000000141512723e */ /* 0x000fe400000000ff */
[----:B------:R-:W-:Y:S02]  /*6450*/  F2FP.F16.F32.PACK_AB R19, R27, R22 ;  /* 0x000000161b13723e */ /* 0x000fe400000000ff */
[----:B------:R-:W-:Y:S02]  /*6460*/  F2FP.F16.F32.PACK_AB R24, R25, R24 ;  /* 0x000000181918723e */ /* 0x000fe400000000ff */
[----:B------:R-:W-:Y:S01]  /*6470*/  F2FP.F16.F32.PACK_AB R25, R31, R26 ;  /* 0x0000001a1f19723e */ /* 0x000fe200000000ff */
[----:B------:R1:W-:Y:S01]  /*6480*/  STSM.16.M88.4 [R108], R16 ;  /* 0x000000106c007844 */ /* 0x0003e20000000200 */
[----:B------:R-:W-:Y:S02]  /*6490*/  F2FP.F16.F32.PACK_AB R26, R29, R28 ;  /* 0x0000001c1d1a723e */ /* 0x000fe400000000ff */
[----:B------:R-:W-:Y:S05]  /*64a0*/  F2FP.F16.F32.PACK_AB R27, R35, R30 ;  /* 0x0000001e231b723e */ /* 0x000fea00000000ff */
[----:B------:R1:W-:Y:S01]  /*64b0*/  STSM.16.M88.4 [R109], R24 ;  /* 0x000000186d007844 */ /* 0x0003e20000000200 */
[----:B------:R-:W-:Y:S01]  /*64c0*/  @!PT LDS RZ, [RZ] ;  /* 0x00000000fffff984 */ /* 0x000fe20000000800 */
[----:B------:R-:W-:Y:S01]  /*64d0*/  @!PT LDS RZ, [RZ] ;  /* 0x00000000fffff984 */ /* 0x000fe20000000800 */
[----:B------:R-:W-:Y:S01]  /*64e0*/  @!PT LDS RZ, [RZ] ;  /* 0x00000000fffff984 */ /* 0x000fe20000000800 */
[----:B------:R-:W-:Y:S01]  /*64f0*/  @!PT LDS RZ, [RZ] ;  /* 0x00000000fffff984 */ /* 0x000fe20000000800 */
[----:B------:R2:W-:Y:S07]  /*6500*/  MEMBAR.ALL.CTA ;  /* 0x0000000000007992 */ /* 0x0005ee0000008000 */
[----:B--2---:R-:W2:Y:S02]  /*6510*/  FENCE.VIEW.ASYNC.S ;  /* 0x00000000000073c6 */ /* 0x004ea40000000000 */
[----:B--2---:R-:W-:Y:S06]  /*6520*/  BAR.SYNC.DEFER_BLOCKING 0x1, 0x80 ;  /* 0x0042000000007b1d */ /* 0x004fec0000010000 */
[----:B------:R-:W-:Y:S05]  /*6530*/  @P0 BRA `(.L_x_101) ;  /* 0x0000000000280947 */ /* 0x000fea0003800000 */
[----:B------:R-:W-:Y:S02]  /*6540*/  UIADD3 UR4, UPT, UPT, UR48, 0x400, URZ ;  /* 0x0000040030047890 */ /* 0x000fe4000fffe0ff */
[----:B------:R-:W-:Y:S01]  /*6550*/  UIADD3 UR6, UP0, UPT, UR52, 0x680, URZ ;  /* 0x0000068034067890 */ /* 0x000fe2000ff1e0ff */
[----:B------:R-:W-:Y:S03]  /*6560*/  UMOV UR43, UR36 ;  /* 0x00000024002b7c82 */ /* 0x000fe60008000000 */
[----:B------:R-:W-:Y:S01]  /*6570*/  MOV R94, UR4 ;  /* 0x00000004005e7c02 */ /* 0x000fe20008000f00 */
[----:B------:R-:W-:Y:S03]  /*6580*/  UIADD3.X UR7, UPT, UPT, URZ, UR53, URZ, UP0, !UPT ;  /* 0x00000035ff077290 */ /* 0x000fe600087fe4ff */
[----:B------:R-:W-:Y:S11]  /*6590*/  R2UR UR40, R94 ;  /* 0x000000005e2872ca */ /* 0x000ff600000e0000 */
[----:B------:R-:W-:Y:S02]  /*65a0*/  @!UPT UIADD3 URZ, UPT, UPT, URZ, URZ, URZ ;  /* 0x000000fffffff290 */ /* 0x000fe4000fffe0ff */
[----:B------:R2:W-:Y:S01]  /*65b0*/  UTMASTG.3D [UR40], [UR6] ;  /* 0x00000028060073b5 */ /* 0x0005e20008010000 */
[----:B------:R0:W-:Y:S01]  /*65c0*/  UTMACMDFLUSH ;  /* 0x00000000000079b7 */ /* 0x0001e20000000000 */
[----:B--2---:R-:W-:Y:S04]  /*65d0*/  DEPBAR.LE SB0, 0x1 ;  /* 0x000080400000791a */ /* 0x004fe80000000000 */
.L_x_101:
[----:B------:R-:W-:Y:S05]  /*65e0*/  BSYNC.RECONVERGENT B0 ;  /* 0x0000000000007941 */ /* 0x000fea0003800200 */
.L_x_100:
[----:B------:R-:W-:Y:S01]  /*65f0*/  BAR.SYNC.DEFER_BLOCKING 0x1, 0x80 ;  /* 0x0042000000007b1d */ /* 0x000fe20000010000 */
[----:B------:R-:W-:Y:S01]  /*6600*/  ISETP.NE.AND P1, PT, R105, RZ, PT ;  /* 0x000000ff6900720c */ /* 0x000fe20003f25270 */
[----:B------:R-:W-:Y:S01]  /*6610*/  UISETP.NE.AND UP0, UPT, UR49, URZ, UPT ;  /* 0x000000ff3100728c */ /* 0x000fe2000bf05270 */
[----:B------:R-:W-:Y:S11]  /*6620*/  LEA R2, R65, UR48, 0x3 ;  /* 0x0000003041027c11 */ /* 0x000ff6000f8e18ff */
[----:B------:R-:W-:Y:S01]  /*6630*/  @P1 SHF.L.U32 R3, R98, 0x1f, RZ ;  /* 0x0000001f62031819 */ /* 0x000fe200000006ff */
[----:B------:R-:W-:Y:S06]  /*6640*/  BRA.U !UP0, `(.L_x_102) ;  /* 0x0000000108247547 */ /* 0x000fec000b800000 */
[----:B------:R-:W-:Y:S01]  /*6650*/  IMAD.U32 R4, RZ, RZ, UR51 ;  /* 0x00000033ff047e24 */ /* 0x000fe2000f8e00ff */
[----:B------:R-:W-:Y:S01]  /*6660*/  MOV R0, UR37 ;  /* 0x0000002500007c02 */ /* 0x000fe20008000f00 */
[----:B------:R-:W-:Y:S03]  /*6670*/  UIADD3 UR51, UPT, UPT, UR51, 0x1, URZ ;  /* 0x0000000133337890 */ /* 0x000fe6000fffe0ff */
[----:B------:R-:W-:Y:S01]  /*6680*/  @P1 LEA R4, R4, UR48, 0x3 ;  /* 0x0000003004041c11 */ /* 0x000fe2000f8e18ff */
[----:B------:R-:W-:Y:S04]  /*6690*/  UISETP.NE.AND UP0, UPT, UR51, 0x4, UPT ;  /* 0x000000043300788c */ /* 0x000fe8000bf05270 */
[----:B------:R-:W-:Y:S01]  /*66a0*/  @P1 VIADD R4, R4, 0x80 ;  /* 0x0000008004041836 */ /* 0x000fe20000000000 */
[----:B------:R-:W-:Y:S04]  /*66b0*/  USEL UR51, UR51, URZ, UP0 ;  /* 0x000000ff33337287 */ /* 0x000fe80008000000 */
[----:B------:R-:W-:Y:S04]  /*66c0*/  @P1 PRMT R0, R0, 0x654, R4 ;  /* 0x0000065400001816 */ /* 0x000fe80000000004 */
[----:B------:R2:W-:Y:S04]  /*66d0*/  @P1 SYNCS.ARRIVE.TRANS64.RED.A1T0 RZ, [R0+URZ], RZ ;  /* 0x000000ff00ff19a7 */ /* 0x0005e800081004ff */
.L_x_102:
[----:B------:R-:W3:Y:S01]  /*66e0*/  @P1 SYNCS.PHASECHK.TRANS64.TRYWAIT P0, [R2+URZ+0x60], R3 ;  /* 0x00006003020015a7 */ /* 0x000ee200080011ff */
[----:B------:R-:W-:Y:S01]  /*66f0*/  BSSY B1, `(.L_x_103) ;  /* 0x0000017000017945 */ /* 0x000fe20003800000 */
[----:B---3--:R-:W-:Y:S03]  /*6700*/  @P1 SEL R67, RZ, 0x1, !P0 ;  /* 0x00000001ff431807 */ /* 0x008fe60004000000 */
[----:B------:R-:W-:Y:S05]  /*6710*/  @!P1 BRA `(.L_x_104) ;  /* 0x0000000000509947 */ /* 0x000fea0003800000 */
[----:B------:R-:W-:Y:S01]  /*6720*/  ISETP.NE.AND P1, PT, R72, RZ, PT ;  /* 0x000000ff4800720c */ /* 0x000fe20003f25270 */
[----:B------:R-:W-:Y:S01]  /*6730*/  BSSY B0, `(.L_x_105) ;  /* 0x000000a000007945 */ /* 0x000fe20003800000 */
[----:B------:R-:W-:Y:S11]  /*6740*/  ISETP.NE.AND P0, PT, R67, RZ, PT ;  /* 0x000000ff4300720c */ /* 0x000ff60003f05270 */
[----:B------:R-:W-:Y:S04]  /*6750*/  @P1 IMAD R5, R65, 0x2000, R66 ;  /* 0x0000200041051824 */ /* 0x000fe800078e0242 */
[----:B------:R-:W-:Y:S05]  /*6760*/  @P1 VIADD R4, R5, UR48 ;  /* 0x0000003005041c36 */ /* 0x000fea0008000000 */
[----:B------:R-:W-:Y:S01]  /*6770*/  @P1 IADD3 R3, PT, PT, R73, R4, RZ ;  /* 0x0000000449031210 */ /* 0x000fe20007ffe0ff */
[----:B------:R-:W-:Y:S01]  /*6780*/  @P1 IMAD.IADD R4, R99, 0x1, R4 ;  /* 0x0000000163041824 */ /* 0x000fe200078e0204 */
[----:B------:R-:W-:Y:S06]  /*6790*/  @P0 BRA `(.L_x_106) ;  /* 0x00000000000c0947 */ /* 0x000fec0003800000 */
[----:B--2---:R-:W-:Y:S04]  /*67a0*/  SHF.L.U32 R0, R98, 0x1f, RZ ;  /* 0x0000001f62007819 */ /* 0x004fe800000006ff */
[----:B------:R-:W2:Y:S02]  /*67b0*/  SYNCS.PHASECHK.TRANS64.TRYWAIT P0, [R2+URZ+0x60], R0 ;  /* 0x00006000020075a7 */ /* 0x000ea400080011ff */
[----:B--2---:R-:W-:Y:S05]  /*67c0*/  @!P0 BRA `(.L_x_107) ;  /* 0x0000003000a48947 */ /* 0x004fea0003800000 */
.L_x_106:
[----:B------:R-:W-:Y:S05]  /*67d0*/  BSYNC B0 ;  /* 0x0000000000007941 */ /* 0x000fea0003800000 */
.L_x_105:
[----:B------:R-:W-:Y:S02]  /*67e0*/  ISETP.NE.AND P0, PT, R72, RZ, PT ;  /* 0x000000ff4800720c */ /* 0x000fe40003f05270 */
[----:B------:R-:W-:Y:S11]  /*67f0*/  IADD3 R65, PT, PT, R65, 0x1, RZ ;  /* 0x0000000141417810 */ /* 0x000ff60007ffe0ff */
[----:B--2---:R-:W-:Y:S01]  /*6800*/  @P0 IMAD.IADD R0, R99, 0x1, R3 ;  /* 0x0000000163000824 */ /* 0x004fe200078e0203 */
[----:B------:R-:W-:Y:S05]  /*6810*/  @P0 WARPSYNC.ALL ;  /* 0x0000000000000948 */ /* 0x000fea0003800000 */
[----:B------:R3:W4:Y:S04]  /*6820*/  @P0 LDSM.16.M88.4 R56, [R5+UR48+0x400] ;  /* 0x000400300538083b */ /* 0x0007280008000200 */
[----:B------:R3:W2:Y:S04]  /*6830*/  @P0 LDSM.16.M88.4 R60, [R4+0x400] ;  /* 0x00040000043c083b */ /* 0x0006a80000000200 */
[----:B------:R3:W1:Y:S04]  /*6840*/  @P0 LDSM.16.M88.4 R68, [R3+0x400] ;  /* 0x000400000344083b */ /* 0x0006680000000200 */
[----:B------:R3:W1:Y:S02]  /*6850*/  @P0 LDSM.16.M88.4 R76, [R0+0x400] ;  /* 0x00040000004c083b */ /* 0x0006640000000200 */
.L_x_104:
[----:B------:R-:W-:Y:S05]  /*6860*/  BSYNC B1 ;  /* 0x0000000000017941 */ /* 0x000fea0003800000 */
.L_x_103:
[----:B--23--:R-:W-:Y:S05]  /*6870*/  VIADD R0, R48, 0x40 ;  /* 0x0000004030007836 */ /* 0x00cfea0000000000 */
[----:B------:R-:W-:Y:S04]  /*6880*/  SHF.R.U32.HI R0, RZ, 0x15, R0 ;  /* 0x00000015ff007819 */ /* 0x000fe80000011600 */
[----:B------:R-:W-:Y:S11]  /*6890*/  LOP3.LUT P0, RZ, R0, 0x3, R93, 0x48, !PT ;  /* 0x0000000300ff7812 */ /* 0x000ff6000780485d */
[----:B------:R-:W-:Y:S02]  /*68a0*/  @!UPT UIADD3 URZ, UPT, UPT, URZ, URZ, URZ ;  /* 0x000000fffffff290 */ /* 0x000fe4000fffe0ff */
[----:B------:R-:W-:Y:S05]  /*68b0*/  @!P0 BRA `(.L_x_108) ;  /* 0x0000000000408947 */ /* 0x000fea0003800000 */
[----:B------:R-:W2:Y:S01]  /*68c0*/  LDCU.64 UR8, c[0x4][0x70] ;  /* 0x01000e00ff0877ac */ /* 0x000ea20008000a00 */
[----:B------:R-:W-:Y:S01]  /*68d0*/  MOV R3, 0x0 ;  /* 0x0000000000037802 */ /* 0x000fe20000000f00 */
[----:B------:R-:W-:Y:S02]  /*68e0*/  HFMA2 R12, -RZ, RZ, 0, 5.9604644775390625e-08 ;  /* 0x00000001ff0c7431 */ /* 0x000fe400000001ff */
[----:B-1----:R-:W-:Y:S02]  /*68f0*/  IMAD.MOV.U32 R8, RZ, RZ, 0x192 ;  /* 0x00000192ff087424 */ /* 0x002fe400078e00ff */
[----:B------:R-:W-:Y:S01]  /*6900*/  IMAD.MOV.U32 R13, RZ, RZ, RZ ;  /* 0x000000ffff0d7224 */ /* 0x000fe200078e00ff */
[----:B------:R-:W1:Y:S01]  /*6910*/  LDCU.64 UR6, c[0x4][0x78] ;  /* 0x01000f00ff0677ac */ /* 0x000e620008000a00 */
[----:B------:R-:W3:Y:S01]  /*6920*/  LDC.64 R2, c[0x4][R3] ;  /* 0x0100000003027b82 */ /* 0x000ee20000000a00 */
[----:B------:R-:W5:Y:S01]  /*6930*/  LDCU.64 UR4, c[0x4][0x10] ;  /* 0x01000200ff0477ac */ /* 0x000f620008000a00 */
[----:B--2---:R-:W-:Y:S01]  /*6940*/  MOV R5, UR9 ;  /* 0x0000000900057c02 */ /* 0x004fe20008000f00 */
[----:B------:R-:W-:Y:S01]  /*6950*/  IMAD.U32 R4, RZ, RZ, UR8 ;  /* 0x00000008ff047e24 */ /* 0x000fe2000f8e00ff */
[----:B-1----:R-:W-:Y:S01]  /*6960*/  MOV R7, UR7 ;  /* 0x0000000700077c02 */ /* 0x002fe20008000f00 */
[----:B------:R-:W-:Y:S01]  /*6970*/  IMAD.U32 R6, RZ, RZ, UR6 ;  /* 0x00000006ff067e24 */ /* 0x000fe2000f8e00ff */
[----:B-----5:R-:W-:Y:S01]  /*6980*/  MOV R11, UR5 ;  /* 0x00000005000b7c02 */ /* 0x020fe20008000f00 */
[----:B------:R-:W-:Y:S02]  /*6990*/  IMAD.U32 R10, RZ, RZ, UR4 ;  /* 0x00000004ff0a7e24 */ /* 0x000fe4000f8e00ff */
[----:B------:R-:W-:Y:S07]  /*69a0*/  LEPC R20, `(.L_x_108) ;  /* 0x000000001014794e */ /* 0x000fee0000000000 */
[----:B---34-:R-:W-:Y:S05]  /*69b0*/  CALL.ABS.NOINC R2 ;  /* 0x0000000002007343 */ /* 0x018fea0003c00000 */
.L_x_108:
[----:B------:R-:W-:Y:S05]  /*69c0*/  WARPSYNC.ALL ;  /* 0x0000000000007948 */ /* 0x000fea0003800000 */
[----:B------:R-:W-:Y:S01]  /*69d0*/  R2UR UR4, R48 ;  /* 0x00000000300472ca */ /* 0x000fe200000e0000 */
[--C-:B----4-:R-:W-:Y:S01]  /*69e0*/  HADD2.F32 R3, -RZ, R56.reuse.H0_H0 ;  /* 0x20000038ff037230 */ /* 0x110fe20000004100 */
[----:B------:R-:W-:Y:S01]  /*69f0*/  ISETP.NE.AND P6, PT, R105, RZ, PT ;  /* 0x000000ff6900720c */ /* 0x000fe20003fc5270 */
[--C-:B------:R-:W-:Y:S01]  /*6a00*/  HADD2.F32 R51, -RZ, R57.reuse.H1_H1 ;  /* 0x30000039ff337230 */ /* 0x100fe20000004100 */
[----:B------:R-:W-:Y:S01]  /*6a10*/  MOV R50, UR51 ;  /* 0x0000003300327c02 */ /* 0x000fe20008000f00 */
[----:B------:R-:W-:Y:S01]  /*6a20*/  BSSY.RECONVERGENT B0, `(.L_x_109) ;  /* 0x000008c000007945 */ /* 0x000fe20003800200 */
[----:B------:R-:W-:Y:S02]  /*6a30*/  MOV R74, UR37 ;  /* 0x00000025004a7c02 */ /* 0x000fe40008000f00 */
[----:B------:R-:W-:Y:S05]  /*6a40*/  ISETP.NE.AND P0, PT, R101, RZ, PT ;  /* 0x000000ff6500720c */ /* 0x000fea0003f05270 */
[----:B-1----:R-:W1:Y:S02]  /*6a50*/  LDTM.16dp256bit.x8 R4, tmem[UR4+0x40] ;  /* 0x00004004000479ee */ /* 0x002e6400081a0000 */
[----:B------:R-:W-:Y:S04]  /*6a60*/  @P6 LEA R50, R50, UR48, 0x3 ;  /* 0x0000003032326c11 */ /* 0x000fe8000f8e18ff */
[----:B------:R-:W-:Y:S04]  /*6a70*/  @P6 IADD3 R50, PT, PT, R50, 0x80, RZ ;  /* 0x0000008032326810 */ /* 0x000fe80007ffe0ff */
[----:B------:R-:W-:Y:S01]  /*6a80*/  @P6 PRMT R74, R74, 0x654, R50 ;  /* 0x000006544a4a6816 */ /* 0x000fe20000000032 */
[----:B------:R-:W-:Y:S02]  /*6a90*/  HADD2.F32 R50, -RZ, R57.H0_H0 ;  /* 0x20000039ff327230 */ /* 0x000fe40000004100 */
[C---:B-1----:R-:W-:Y:S01]  /*6aa0*/  FMUL R0, R47.reuse, R4 ;  /* 0x000000042f007220 */ /* 0x042fe20000400000 */
[----:B------:R-:W-:Y:S02]  /*6ab0*/  HADD2.F32 R4, -RZ, R56.H1_H1 ;  /* 0x30000038ff047230 */ /* 0x000fe40000004100 */
[C---:B------:R-:W-:Y:S01]  /*6ac0*/  FMUL R2, R47.reuse, R5 ;  /* 0x000000052f027220 */ /* 0x040fe20000400000 */
[----:B------:R-:W-:Y:S01]  /*6ad0*/  FMUL R7, R47, R7 ;  /* 0x000000072f077220 */ /* 0x000fe20000400000 */
[----:B------:R-:W-:Y:S01]  /*6ae0*/  FFMA R0, R49, R3, R0 ;  /* 0x0000000331007223 */ /* 0x000fe20000000000 */
[----:B------:R-:W-:Y:S01]  /*6af0*/  FMUL R3, R47, R6 ;  /* 0x000000062f037220 */ /* 0x000fe20000400000 */
[----:B------:R-:W-:Y:S01]  /*6b00*/  FFMA R2, R49, R4, R2 ;  /* 0x0000000431027223 */ /* 0x000fe20000000002 */
[C---:B------:R-:W-:Y:S01]  /*6b10*/  FMUL R4, R47.reuse, R8 ;  /* 0x000000082f047220 */ /* 0x040fe20000400000 */
[----:B------:R-:W-:Y:S01]  /*6b20*/  FMUL R8, R47, R12 ;  /* 0x0000000c2f087220 */ /* 0x000fe20000400000 */
[----:B------:R-:W-:Y:S01]  /*6b30*/  FFMA R3, R49, R50, R3 ;  /* 0x0000003231037223 */ /* 0x000fe20000000003 */
[C---:B------:R-:W-:Y:S01]  /*6b40*/  FMUL R12, R47.reuse, R16 ;  /* 0x000000102f0c7220 */ /* 0x040fe20000400000 */
[C---:B------:R-:W-:Y:S01]  /*6b50*/  FMUL R16, R47.reuse, R20 ;  /* 0x000000142f107220 */ /* 0x040fe20000400000 */
[C---:B------:R-:W-:Y:S01]  /*6b60*/  FMUL R20, R47.reuse, R24 ;  /* 0x000000182f147220 */ /* 0x040fe20000400000 */
[C---:B------:R-:W-:Y:S01]  /*6b70*/  FMUL R24, R47.reuse, R28 ;  /* 0x0000001c2f187220 */ /* 0x040fe20000400000 */
[C---:B------:R-:W-:Y:S01]  /*6b80*/  FMUL R28, R47.reuse, R32 ;  /* 0x000000202f1c7220 */ /* 0x040fe20000400000 */
[--C-:B------:R-:W-:Y:S01]  /*6b90*/  HADD2.F32 R32, -RZ, R58.reuse.H0_H0 ;  /* 0x2000003aff207230 */ /* 0x100fe20000004100 */
[----:B------:R-:W-:Y:S01]  /*6ba0*/  F2FP.F16.F32.PACK_AB R52, R2, R0 ;  /* 0x000000000234723e */ /* 0x000fe200000000ff */
[----:B------:R-:W-:Y:S02]  /*6bb0*/  HADD2.F32 R0, -RZ, R58.H1_H1 ;  /* 0x3000003aff007230 */ /* 0x000fe40000004100 */
[----:B------:R-:W-:Y:S01]  /*6bc0*/  FMUL R5, R47, R9 ;  /* 0x000000092f057220 */ /* 0x000fe20000400000 */
[--C-:B------:R-:W-:Y:S02]  /*6bd0*/  HADD2.F32 R2, -RZ, R59.reuse.H0_H0 ;  /* 0x2000003bff027230 */ /* 0x100fe40000004100 */
[C---:B------:R-:W-:Y:S01]  /*6be0*/  FFMA R7, R49.reuse, R51, R7 ;  /* 0x0000003331077223 */ /* 0x040fe20000000007 */
[C---:B------:R-:W-:Y:S01]  /*6bf0*/  FFMA R4, R49.reuse, R32, R4 ;  /* 0x0000002031047223 */ /* 0x040fe20000000004 */
[----:B------:R-:W-:Y:S02]  /*6c00*/  HADD2.F32 R32, -RZ, R59.H1_H1 ;  /* 0x3000003bff207230 */ /* 0x000fe40000004100 */
[----:B------:R-:W-:Y:S01]  /*6c10*/  FFMA R5, R49, R0, R5 ;  /* 0x0000000031057223 */ /* 0x000fe20000000005 */
[--C-:B------:R-:W-:Y:S01]  /*6c20*/  HADD2.F32 R0, -RZ, R60.reuse.H0_H0 ;  /* 0x2000003cff007230 */ /* 0x100fe20000004100 */
[----:B------:R-:W-:Y:S01]  /*6c30*/  F2FP.F16.F32.PACK_AB R53, R7, R3 ;  /* 0x000000030735723e */ /* 0x000fe200000000ff */
[----:B------:R-:W-:Y:S01]  /*6c40*/  FMUL R6, R47, R10 ;  /* 0x0000000a2f067220 */ /* 0x000fe20000400000 */
[----:B------:R-:W-:Y:S01]  /*6c50*/  HADD2.F32 R3, -RZ, R61.H0_H0 ;  /* 0x2000003dff037230 */ /* 0x000fe20000004100 */
[----:B------:R-:W-:Y:S01]  /*6c60*/  F2FP.F16.F32.PACK_AB R54, R5, R4 ;  /* 0x000000040536723e */ /* 0x000fe200000000ff */
[----:B------:R-:W-:Y:S01]  /*6c70*/  FMUL R11, R47, R11 ;  /* 0x0000000b2f0b7220 */ /* 0x000fe20000400000 */
[----:B------:R-:W-:Y:S01]  /*6c80*/  FFMA R6, R49, R2, R6 ;  /* 0x0000000231067223 */ /* 0x000fe20000000006 */
[----:B------:R-:W-:Y:S02]  /*6c90*/  HADD2.F32 R2, -RZ, R60.H1_H1 ;  /* 0x3000003cff027230 */ /* 0x000fe40000004100 */
[----:B------:R-:W-:Y:S01]  /*6ca0*/  FMUL R9, R47, R13 ;  /* 0x0000000d2f097220 */ /* 0x000fe20000400000 */
[C---:B------:R-:W-:Y:S01]  /*6cb0*/  FFMA R11, R49.reuse, R32, R11 ;  /* 0x00000020310b7223 */ /* 0x040fe2000000000b */
[----:B------:R-:W-:Y:S02]  /*6cc0*/  HADD2.F32 R4, -RZ, R77.H0_H0 ;  /* 0x2000004dff047230 */ /* 0x000fe40000004100 */
[C---:B------:R-:W-:Y:S01]  /*6cd0*/  FFMA R8, R49.reuse, R0, R8 ;  /* 0x0000000031087223 */ /* 0x040fe20000000008 */
[----:B------:R-:W-:Y:S01]  /*6ce0*/  FFMA R9, R49, R2, R9 ;  /* 0x0000000231097223 */ /* 0x000fe20000000009 */
[----:B------:R-:W-:Y:S01]  /*6cf0*/  HADD2.F32 R0, -RZ, R61.H1_H1 ;  /* 0x3000003dff007230 */ /* 0x000fe20000004100 */
[----:B------:R-:W-:Y:S01]  /*6d00*/  F2FP.F16.F32.PACK_AB R55, R11, R6 ;  /* 0x000000060b37723e */ /* 0x000fe200000000ff */
[C---:B------:R-:W-:Y:S01]  /*6d10*/  FMUL R10, R47.reuse, R14 ;  /* 0x0000000e2f0a7220 */ /* 0x040fe20000400000 */
[----:B------:R-:W-:Y:S01]  /*6d20*/  FMUL R15, R47, R15 ;  /* 0x0000000f2f0f7220 */ /* 0x000fe20000400000 */
[--C-:B------:R-:W-:Y:S01]  /*6d30*/  HADD2.F32 R2, -RZ, R62.reuse.H0_H0 ;  /* 0x2000003eff027230 */ /* 0x100fe20000004100 */
[----:B------:R-:W-:Y:S01]  /*6d40*/  F2FP.F16.F32.PACK_AB R8, R9, R8 ;  /* 0x000000080908723e */ /* 0x000fe200000000ff */
[----:B------:R1:W-:Y:S01]  /*6d50*/  STSM.16.M88.4 [R107+0x2400], R52 ;  /* 0x002400346b007844 */ /* 0x0003e20000000200 */
[C---:B------:R-:W-:Y:S01]  /*6d60*/  FFMA R10, R49.reuse, R3, R10 ;  /* 0x00000003310a7223 */ /* 0x040fe2000000000a */
[C---:B------:R-:W-:Y:S01]  /*6d70*/  FFMA R15, R49.reuse, R0, R15 ;  /* 0x00000000310f7223 */ /* 0x040fe2000000000f */
[----:B------:R-:W-:Y:S02]  /*6d80*/  HADD2.F32 R3, -RZ, R62.H1_H1 ;  /* 0x3000003eff037230 */ /* 0x000fe40000004100 */
[----:B------:R-:W-:Y:S01]  /*6d90*/  FFMA R12, R49, R2, R12 ;  /* 0x00000002310c7223 */ /* 0x000fe2000000000c */
[----:B------:R-:W-:Y:S01]  /*6da0*/  FMUL R13, R47, R17 ;  /* 0x000000112f0d7220 */ /* 0x000fe20000400000 */
[--C-:B------:R-:W-:Y:S01]  /*6db0*/  HADD2.F32 R0, -RZ, R63.reuse.H0_H0 ;  /* 0x2000003fff007230 */ /* 0x100fe20000004100 */
[----:B------:R-:W-:Y:S01]  /*6dc0*/  F2FP.F16.F32.PACK_AB R9, R15, R10 ;  /* 0x0000000a0f09723e */ /* 0x000fe200000000ff */
[----:B------:R-:W-:Y:S01]  /*6dd0*/  FMUL R14, R47, R18 ;  /* 0x000000122f0e7220 */ /* 0x000fe20000400000 */
[----:B------:R-:W-:Y:S01]  /*6de0*/  FFMA R13, R49, R3, R13 ;  /* 0x00000003310d7223 */ /* 0x000fe2000000000d */
[----:B------:R-:W-:Y:S02]  /*6df0*/  HADD2.F32 R2, -RZ, R63.H1_H1 ;  /* 0x3000003fff027230 */ /* 0x000fe40000004100 */
[----:B------:R-:W-:Y:S01]  /*6e00*/  FMUL R19, R47, R19 ;  /* 0x000000132f137220 */ /* 0x000fe20000400000 */
[----:B------:R-:W-:Y:S01]  /*6e10*/  FFMA R14, R49, R0, R14 ;  /* 0x00000000310e7223 */ /* 0x000fe2000000000e */
[--C-:B------:R-:W-:Y:S01]  /*6e20*/  HADD2.F32 R0, -RZ, R68.reuse.H0_H0 ;  /* 0x20000044ff007230 */ /* 0x100fe20000004100 */
[----:B------:R-:W-:Y:S01]  /*6e30*/  F2FP.F16.F32.PACK_AB R10, R13, R12 ;  /* 0x0000000c0d0a723e */ /* 0x000fe200000000ff */
[----:B------:R-:W-:Y:S01]  /*6e40*/  FFMA R19, R49, R2, R19 ;  /* 0x0000000231137223 */ /* 0x000fe20000000013 */
[----:B------:R-:W-:Y:S02]  /*6e50*/  HADD2.F32 R2, -RZ, R68.H1_H1 ;  /* 0x30000044ff027230 */ /* 0x000fe40000004100 */
[----:B------:R-:W-:Y:S01]  /*6e60*/  FMUL R17, R47, R21 ;  /* 0x000000152f117220 */ /* 0x000fe20000400000 */
[----:B------:R-:W-:Y:S01]  /*6e70*/  FFMA R16, R49, R0, R16 ;  /* 0x0000000031107223 */ /* 0x000fe20000000010 */
[--C-:B------:R-:W-:Y:S01]  /*6e80*/  HADD2.F32 R3, -RZ, R69.reuse.H0_H0 ;  /* 0x20000045ff037230 */ /* 0x100fe20000004100 */
[----:B------:R-:W-:Y:S01]  /*6e90*/  F2FP.F16.F32.PACK_AB R11, R19, R14 ;  /* 0x0000000e130b723e */ /* 0x000fe200000000ff */
[----:B------:R-:W-:Y:S01]  /*6ea0*/  FFMA R17, R49, R2, R17 ;  /* 0x0000000231117223 */ /* 0x000fe20000000011 */
[C---:B------:R-:W-:Y:S01]  /*6eb0*/  FMUL R18, R47.reuse, R22 ;  /* 0x000000162f127220 */ /* 0x040fe20000400000 */
[----:B------:R-:W-:Y:S02]  /*6ec0*/  HADD2.F32 R0, -RZ, R69.H1_H1 ;  /* 0x30000045ff007230 */ /* 0x000fe40000004100 */
[----:B------:R-:W-:Y:S01]  /*6ed0*/  FMUL R23, R47, R23 ;  /* 0x000000172f177220 */ /* 0x000fe20000400000 */
[----:B------:R1:W-:Y:S01]  /*6ee0*/  STSM.16.M88.4 [R106+0x2400], R8 ;  /* 0x002400086a007844 */ /* 0x0003e20000000200 */
[----:B------:R-:W-:Y:S01]  /*6ef0*/  F2FP.F16.F32.PACK_AB R16, R17, R16 ;  /* 0x000000101110723e */ /* 0x000fe200000000ff */
[C---:B------:R-:W-:Y:S01]  /*6f00*/  FFMA R18, R49.reuse, R3, R18 ;  /* 0x0000000331127223 */ /* 0x040fe20000000012 */
[----:B------:R-:W-:Y:S01]  /*6f10*/  FFMA R23, R49, R0, R23 ;  /* 0x0000000031177223 */ /* 0x000fe20000000017 */
[--C-:B------:R-:W-:Y:S02]  /*6f20*/  HADD2.F32 R2, -RZ, R70.reuse.H0_H0 ;  /* 0x20000046ff027230 */ /* 0x100fe40000004100 */
[C---:B------:R-:W-:Y:S01]  /*6f30*/  FMUL R21, R47.reuse, R25 ;  /* 0x000000192f157220 */ /* 0x040fe20000400000 */
[----:B------:R-:W-:Y:S02]  /*6f40*/  HADD2.F32 R0, -RZ, R70.H1_H1 ;  /* 0x30000046ff007230 */ /* 0x000fe40000004100 */
[----:B------:R-:W-:Y:S01]  /*6f50*/  FMUL R22, R47, R26 ;  /* 0x0000001a2f167220 */ /* 0x000fe20000400000 */
[--C-:B------:R-:W-:Y:S02]  /*6f60*/  HADD2.F32 R3, -RZ, R71.reuse.H0_H0 ;  /* 0x20000047ff037230 */ /* 0x100fe40000004100 */
[----:B------:R-:W-:Y:S01]  /*6f70*/  FFMA R20, R49, R2, R20 ;  /* 0x0000000231147223 */ /* 0x000fe20000000014 */
[----:B------:R-:W-:Y:S01]  /*6f80*/  FMUL R27, R47, R27 ;  /* 0x0000001b2f1b7220 */ /* 0x000fe20000400000 */
[C---:B------:R-:W-:Y:S01]  /*6f90*/  FFMA R21, R49.reuse, R0, R21 ;  /* 0x0000000031157223 */ /* 0x040fe20000000015 */
[----:B------:R-:W-:Y:S02]  /*6fa0*/  HADD2.F32 R0, -RZ, R71.H1_H1 ;  /* 0x30000047ff007230 */ /* 0x000fe40000004100 */
[----:B------:R-:W-:Y:S01]  /*6fb0*/  FFMA R22, R49, R3, R22 ;  /* 0x0000000331167223 */ /* 0x000fe20000000016 */
[--C-:B------:R-:W-:Y:S02]  /*6fc0*/  HADD2.F32 R2, -RZ, R76.reuse.H0_H0 ;  /* 0x2000004cff027230 */ /* 0x100fe40000004100 */
[C---:B------:R-:W-:Y:S01]  /*6fd0*/  FMUL R25, R47.reuse, R29 ;  /* 0x0000001d2f197220 */ /* 0x040fe20000400000 */
[----:B------:R-:W-:Y:S02]  /*6fe0*/  HADD2.F32 R3, -RZ, R76.H1_H1 ;  /* 0x3000004cff037230 */ /* 0x000fe40000004100 */
[----:B------:R-:W-:Y:S01]  /*6ff0*/  FMUL R26, R47, R30 ;  /* 0x0000001e2f1a7220 */ /* 0x000fe20000400000 */
[C---:B------:R-:W-:Y:S01]  /*7000*/  FFMA R27, R49.reuse, R0, R27 ;  /* 0x00000000311b7223 */ /* 0x040fe2000000001b */
[C---:B------:R-:W-:Y:S01]  /*7010*/  FFMA R24, R49.reuse, R2, R24 ;  /* 0x0000000231187223 */ /* 0x040fe20000000018 */
[----:B------:R-:W-:Y:S02]  /*7020*/  HADD2.F32 R0, -RZ, R77.H1_H1 ;  /* 0x3000004dff007230 */ /* 0x000fe40000004100 */
[----:B------:R-:W-:Y:S01]  /*7030*/  FFMA R25, R49, R3, R25 ;  /* 0x0000000331197223 */ /* 0x000fe20000000019 */
[----:B------:R-:W-:Y:S01]  /*7040*/  FMUL R31, R47, R31 ;  /* 0x0000001f2f1f7220 */ /* 0x000fe20000400000 */
[--C-:B------:R-:W-:Y:S02]  /*7050*/  HADD2.F32 R2, -RZ, R78.reuse.H0_H0 ;  /* 0x2000004eff027230 */ /* 0x100fe40000004100 */
[----:B------:R-:W-:Y:S01]  /*7060*/  FFMA R26, R49, R4, R26 ;  /* 0x00000004311a7223 */ /* 0x000fe2000000001a */
[----:B------:R-:W-:Y:S02]  /*7070*/  HADD2.F32 R3, -RZ, R78.H1_H1 ;  /* 0x3000004eff037230 */ /* 0x000fe40000004100 */
[C---:B------:R-:W-:Y:S01]  /*7080*/  FMUL R29, R47.reuse, R33 ;  /* 0x000000212f1d7220 */ /* 0x040fe20000400000 */
[--C-:B------:R-:W-:Y:S02]  /*7090*/  HADD2.F32 R4, -RZ, R79.reuse.H0_H0 ;  /* 0x2000004fff047230 */ /* 0x100fe40000004100 */
[----:B------:R-:W-:Y:S01]  /*70a0*/  FMUL R30, R47, R34 ;  /* 0x000000222f1e7220 */ /* 0x000fe20000400000 */
[----:B------:R-:W-:Y:S02]  /*70b0*/  HADD2.F32 R5, -RZ, R79.H1_H1 ;  /* 0x3000004fff057230 */ /* 0x000fe40000004100 */
[----:B------:R-:W-:Y:S01]  /*70c0*/  FFMA R31, R49, R0, R31 ;  /* 0x00000000311f7223 */ /* 0x000fe2000000001f */
[----:B------:R-:W-:Y:S01]  /*70d0*/  FMUL R35, R47, R35 ;  /* 0x000000232f237220 */ /* 0x000fe20000400000 */
[C---:B------:R-:W-:Y:S01]  /*70e0*/  FFMA R28, R49.reuse, R2, R28 ;  /* 0x00000002311c7223 */ /* 0x040fe2000000001c */
[C---:B------:R-:W-:Y:S01]  /*70f0*/  FFMA R29, R49.reuse, R3, R29 ;  /* 0x00000003311d7223 */ /* 0x040fe2000000001d */
[----:B------:R-:W-:Y:S01]  /*7100*/  FFMA R30, R49, R4, R30 ;  /* 0x00000004311e7223 */ /* 0x000fe2000000001e */
[----:B------:R-:W-:Y:S01]  /*7110*/  F2FP.F16.F32.PACK_AB R17, R23, R18 ;  /* 0x000000121711723e */ /* 0x000fe200000000ff */
[----:B------:R-:W-:Y:S01]  /*7120*/  FFMA R35, R49, R5, R35 ;  /* 0x0000000531237223 */ /* 0x000fe20000000023 */
[----:B------:R-:W-:Y:S02]  /*7130*/  F2FP.F16.F32.PACK_AB R18, R21, R20 ;  /* 0x000000141512723e */ /* 0x000fe400000000ff */
[----:B------:R-:W-:Y:S02]  /*7140*/  F2FP.F16.F32.PACK_AB R19, R27, R22 ;  /* 0x000000161b13723e */ /* 0x000fe400000000ff */
[----:B------:R-:W-:Y:S02]  /*7150*/  F2FP.F16.F32.PACK_AB R24, R25, R24 ;  /* 0x000000181918723e */ /* 0x000fe400000000ff */
[----:B------:R-:W-:Y:S01]  /*7160*/  F2FP.F16.F32.PACK_AB R25, R31, R26 ;  /* 0x0000001a1f19723e */ /* 0x000fe200000000ff */
[----:B------:R1:W-:Y:S01]  /*7170*/  STSM.16.M88.4 [R108+0x2000], R16 ;  /* 0x002000106c007844 */ /* 0x0003e20000000200 */
[----:B------:R-:W-:Y:S02]  /*7180*/  F2FP.F16.F32.PACK_AB R26, R29, R28 ;  /* 0x0000001c1d1a723e */ /* 0x000fe400000000ff */
[----:B------:R-:W-:Y:S02]  /*7190*/  F2FP.F16.F32.PACK_AB R27, R35, R30 ;  /* 0x0000001e231b723e */ /* 0x000fe400000000ff */
[----:B------:R-:W-:Y:S02]  /*71a0*/  LEA R0, R65, UR48, 0x3 ;  /* 0x0000003041007c11 */ /* 0x000fe4000f8e18ff */
[----:B------:R-:W-:Y:S01]  /*71b0*/  @P6 SHF.L.U32 R2, R98, 0x1f, RZ ;  /* 0x0000001f62026819 */ /* 0x000fe200000006ff */
[----:B------:R1:W-:Y:S01]  /*71c0*/  STSM.16.M88.4 [R109+0x2000], R24 ;  /* 0x002000186d007844 */ /* 0x0003e20000000200 */
        /* <DEDUP_REMOVED lines=8> */
[----:B------:R-:W-:Y:S02]  /*7250*/  UIADD3 UR8, UP0, UPT, UR52, 0x680, URZ ;  /* 0x0000068034087890 */ /* 0x000fe4000ff1e0ff */
[----:B------:R-:W-:Y:S02]  /*7260*/  UIADD3 UR5, UPT, UPT, UR41, 0x40, URZ ;  /* 0x0000004029057890 */ /* 0x000fe4000fffe0ff */
[----:B------:R-:W-:Y:S02]  /*7270*/  UIADD3 UR4, UPT, UPT, UR48, 0x2400, URZ ;  /* 0x0000240030047890 */ /* 0x000fe4000fffe0ff */
[----:B------:R-:W-:Y:S01]  /*7280*/  UIADD3.X UR9, UPT, UPT, URZ, UR53, URZ, UP0, !UPT ;  /* 0x00000035ff097290 */ /* 0x000fe200087fe4ff */
[----:B------:R-:W-:Y:S01]  /*7290*/  UMOV UR6, UR42 ;  /* 0x0000002a00067c82 */ /* 0x000fe20008000000 */
[----:B------:R-:W-:Y:S07]  /*72a0*/  UMOV UR7, UR36 ;  /* 0x0000002400077c82 */ /* 0x000fee0008000000 */
[----:B------:R2:W-:Y:S01]  /*72b0*/  UTMASTG.3D [UR4], [UR8] ;  /* 0x00000004080073b5 */ /* 0x0005e20008010000 */
[----:B------:R0:W-:Y:S01]  /*72c0*/  UTMACMDFLUSH ;  /* 0x00000000000079b7 */ /* 0x0001e20000000000 */
[----:B--2---:R-:W-:Y:S04]  /*72d0*/  DEPBAR.LE SB0, 0x1 ;  /* 0x000080400000791a */ /* 0x004fe80000000000 */
.L_x_110:
[----:B------:R-:W-:Y:S05]  /*72e0*/  BSYNC.RECONVERGENT B0 ;  /* 0x0000000000007941 */ /* 0x000fea0003800200 */
.L_x_109:
[----:B------:R-:W-:Y:S01]  /*72f0*/  BAR.SYNC.DEFER_BLOCKING 0x1, 0x80 ;  /* 0x0042000000007b1d */ /* 0x000fe20000010000 */
[----:B------:R-:W-:Y:S04]  /*7300*/  UIADD3 UR40, UPT, UPT, UR51, 0x1, URZ ;  /* 0x0000000133287890 */ /* 0x000fe8000fffe0ff */
[----:B------:R-:W-:Y:S04]  /*7310*/  UISETP.NE.AND UP0, UPT, UR40, 0x4, UPT ;  /* 0x000000042800788c */ /* 0x000fe8000bf05270 */
[----:B------:R-:W-:Y:S01]  /*7320*/  USEL UR40, UR40, URZ, UP0 ;  /* 0x000000ff28287287 */ /* 0x000fe20008000000 */
[----:B------:R2:W-:Y:S01]  /*7330*/  @P6 SYNCS.ARRIVE.TRANS64.RED.A1T0 RZ, [R74+URZ], RZ ;  /* 0x000000ff4aff69a7 */ /* 0x0005e200081004ff */
[----:B------:R-:W-:Y:S01]  /*7340*/  BSSY B1, `(.L_x_111) ;  /* 0x0000018000017945 */ /* 0x000fe20003800000 */
[----:B------:R-:W3:Y:S02]  /*7350*/  @P6 SYNCS.PHASECHK.TRANS64.TRYWAIT P0, [R0+URZ+0x60], R2 ;  /* 0x00006002000065a7 */ /* 0x000ee400080011ff */
[----:B---3--:R-:W-:Y:S01]  /*7360*/  @P6 SEL R67, RZ, 0x1, !P0 ;  /* 0x00000001ff436807 */ /* 0x008fe20004000000 */
[----:B--2---:R-:W-:Y:S06]  /*7370*/  @!P6 BRA `(.L_x_112) ;  /* 0x000000000050e947 */ /* 0x004fec0003800000 */
        /* <DEDUP_REMOVED lines=8> */
[----:B------:R-:W-:Y:S04]  /*7400*/  SHF.L.U32 R5, R98, 0x1f, RZ ;  /* 0x0000001f62057819 */ /* 0x000fe800000006ff */
[----:B------:R-:W2:Y:S02]  /*7410*/  SYNCS.PHASECHK.TRANS64.TRYWAIT P0, [R0+URZ+0x60], R5 ;  /* 0x00006005000075a7 */ /* 0x000ea400080011ff */
[----:B--2---:R-:W-:Y:S05]  /*7420*/  @!P0 BRA `(.L_x_115) ;  /* 0x0000002400a08947 */ /* 0x004fea0003800000 */
.L_x_114:
[----:B------:R-:W-:Y:S05]  /*7430*/  BSYNC B0 ;  /* 0x0000000000007941 */ /* 0x000fea0003800000 */
.L_x_113:
[----:B------:R-:W-:Y:S02]  /*7440*/  ISETP.NE.AND P0, PT, R72, RZ, PT ;  /* 0x000000ff4800720c */ /* 0x000fe40003f05270 */
[----:B------:R-:W-:Y:S11]  /*7450*/  IADD3 R65, PT, PT, R65, 0x1, RZ ;  /* 0x0000000141417810 */ /* 0x000ff60007ffe0ff */
[----:B--2---:R-:W-:Y:S01]  /*7460*/  @P0 IMAD.IADD R0, R99, 0x1, R2 ;  /* 0x0000000163000824 */ /* 0x004fe200078e0202 */
[----:B------:R-:W-:Y:S05]  /*7470*/  @P0 WARPSYNC.ALL ;  /* 0x0000000000000948 */ /* 0x000fea0003800000 */
[----:B------:R2:W3:Y:S04]  /*7480*/  @P0 LDSM.16.M88.4 R56, [R4+UR48+0x400] ;  /* 0x000400300438083b */ /* 0x0004e80008000200 */
[----:B------:R2:W4:Y:S04]  /*7490*/  @P0 LDSM.16.M88.4 R60, [R3+0x400] ;  /* 0x00040000033c083b */ /* 0x0005280000000200 */
[----:B------:R2:W1:Y:S04]  /*74a0*/  @P0 LDSM.16.M88.4 R68, [R2+0x400] ;  /* 0x000400000244083b */ /* 0x0004680000000200 */
[----:B------:R2:W1:Y:S02]  /*74b0*/  @P0 LDSM.16.M88.4 R76, [R0+0x400] ;  /* 0x00040000004c083b */ /* 0x0004640000000200 */
.L_x_112:
[----:B------:R-:W-:Y:S05]  /*74c0*/  BSYNC B1 ;  /* 0x0000000000017941 */ /* 0x000fea0003800000 */
.L_x_111:
[----:B--2---:R-:W-:Y:S05]  /*74d0*/  VIADD R0, R48, 0x80 ;  /* 0x0000008030007836 */ /* 0x004fea0000000000 */
        /* <DEDUP_REMOVED lines=20> */
.L_x_116:
[----:B------:R-:W-:Y:S05]  /*7620*/  WARPSYNC.ALL ;  /* 0x0000000000007948 */ /* 0x000fea0003800000 */
[----:B------:R-:W-:Y:S01]  /*7630*/  R2UR UR4, R48 ;  /* 0x00000000300472ca */ /* 0x000fe200000e0000 */
[--C-:B---3--:R-:W-:Y:S01]  /*7640*/  HADD2.F32 R3, -RZ, R56.reuse.H0_H0 ;  /* 0x20000038ff037230 */ /* 0x108fe20000004100 */
        /* <DEDUP_REMOVED lines=35> */
[--C-:B----4-:R-:W-:Y:S01]  /*7880*/  HADD2.F32 R0, -RZ, R60.reuse.H0_H0 ;  /* 0x2000003cff007230 */ /* 0x110fe20000004100 */
        /* <DEDUP_REMOVED lines=107> */
.L_x_118:
[----:B------:R-:W-:Y:S05]  /*7f40*/  BSYNC.RECONVERGENT B0 ;  /* 0x0000000000007941 */ /* 0x000fea0003800200 */
.L_x_117:
        /* <DEDUP_REMOVED lines=20> */
.L_x_122:
[----:B------:R-:W-:Y:S05]  /*8090*/  BSYNC B0 ;  /* 0x0000000000007941 */ /* 0x000fea0003800000 */
.L_x_121:
[----:B------:R-:W-:Y:S11]  /*80a0*/  ISETP.NE.AND P0, PT, R72, RZ, PT ;  /* 0x000000ff4800720c */ /* 0x000ff60003f05270 */
[----:B------:R-:W-:Y:S02]  /*80b0*/  @!UPT UIADD3 URZ, UPT, UPT, URZ, URZ, URZ ;  /* 0x000000fffffff290 */ /* 0x000fe4000fffe0ff */
[----:B--2---:R-:W-:Y:S01]  /*80c0*/  @P0 IADD3 R0, PT, PT, R99, R73, RZ ;  /* 0x0000004963000210 */ /* 0x004fe20007ffe0ff */
[----:B------:R-:W-:Y:S05]  /*80d0*/  @P0 WARPSYNC.ALL ;  /* 0x0000000000000948 */ /* 0x000fea0003800000 */
[----:B------:R2:W3:Y:S04]  /*80e0*/  @P0 LDSM.16.M88.4 R56, [R65+UR48+0x400] ;  /* 0x000400304138083b */ /* 0x0004e80008000200 */
[----:B------:R2:W4:Y:S04]  /*80f0*/  @P0 LDSM.16.M88.4 R60, [R3+0x400] ;  /* 0x00040000033c083b */ /* 0x0005280000000200 */
[----:B------:R2:W1:Y:S04]  /*8100*/  @P0 LDSM.16.M88.4 R68, [R73+0x400] ;  /* 0x000400004944083b */ /* 0x0004680000000200 */
[----:B------:R2:W1:Y:S02]  /*8110*/  @P0 LDSM.16.M88.4 R76, [R0+0x400] ;  /* 0x00040000004c083b */ /* 0x0004640000000200 */
.L_x_120:
[----:B------:R-:W-:Y:S05]  /*8120*/  BSYNC B1 ;  /* 0x0000000000017941 */ /* 0x000fea0003800000 */
.L_x_119:
        /* <DEDUP_REMOVED lines=21> */
.L_x_124:
[----:B------:R-:W-:Y:S01]  /*8280*/  ISETP.NE.AND P0, PT, R101, RZ, PT ;  /* 0x000000ff6500720c */ /* 0x000fe20003f05270 */
[----:B------:R-:W-:Y:S05]  /*8290*/  WARPSYNC.ALL ;  /* 0x0000000000007948 */ /* 0x000fea0003800000 */
[----:B------:R-:W-:Y:S01]  /*82a0*/  R2UR UR4, R48 ;  /* 0x00000000300472ca */ /* 0x000fe200000e0000 */
[--C-:B---3--:R-:W-:Y:S01]  /*82b0*/  HADD2.F32 R0, -RZ, R56.reuse.H0_H0 ;  /* 0x20000038ff007230 */ /* 0x108fe20000004100 */
[----:B------:R-:W-:Y:S01]  /*82c0*/  R2UR UR5, R64 ;  /* 0x00000000400572ca */ /* 0x000fe200000e0000 */
[----:B------:R-:W-:Y:S01]  /*82d0*/  HADD2.F32 R2, -RZ, R56.H1_H1 ;  /* 0x30000038ff027230 */ /* 0x000fe20000004100 */
[----:B------:R-:W-:Y:S01]  /*82e0*/  BSSY.RECONVERGENT B0, `(.L_x_125) ;  /* 0x0000089000007945 */ /* 0x000fe20003800200 */
[--C-:B------:R-:W-:Y:S02]  /*82f0*/  HADD2.F32 R3, -RZ, R57.reuse.H0_H0 ;  /* 0x20000039ff037230 */ /* 0x100fe40000004100 */
[----:B------:R-:W-:Y:S02]  /*8300*/  HADD2.F32 R48, -RZ, R57.H1_H1 ;  /* 0x30000039ff307230 */ /* 0x000fe40000004100 */
[--C-:B------:R-:W-:Y:S02]  /*8310*/  HADD2.F32 R50, -RZ, R58.reuse.H0_H0 ;  /* 0x2000003aff327230 */ /* 0x100fe40000004100 */
[----:B------:R-:W-:Y:S02]  /*8320*/  HADD2.F32 R51, -RZ, R58.H1_H1 ;  /* 0x3000003aff337230 */ /* 0x000fe40000004100 */
[----:B-1----:R-:W1:Y:S01]  /*8330*/  LDTM.16dp256bit.x8 R4, tmem[UR4+0xc0] ;  /* 0x0000c004000479ee */ /* 0x002e6200081a0000 */
[----:B------:R-:W-:Y:S01]  /*8340*/  NOP ;  /* 0x0000000000007918 */ /* 0x000fe20000000000 */
[----:B------:R-:W-:Y:S01]  /*8350*/  UIADD3 UR5, UPT, UPT, UR5, 0xf0, URZ ;  /* 0x000000f005057890 */ /* 0x000fe2000fffe0ff */
[--C-:B------:R-:W-:Y:S02]  /*8360*/  HADD2.F32 R52, -RZ, R59.reuse.H0_H0 ;  /* 0x2000003bff347230 */ /* 0x100fe40000004100 */
[----:B------:R-:W-:Y:S01]  /*8370*/  HADD2.F32 R53, -RZ, R59.H1_H1 ;  /* 0x3000003bff357230 */ /* 0x000fe20000004100 */
[----:B------:R-:W-:Y:S01]  /*8380*/  UPRMT UR5, UR37, 0x654, UR5 ;  /* 0x0000065425057896 */ /* 0x000fe20008000005 */
[--C-:B----4-:R-:W-:Y:S02]  /*8390*/  HADD2.F32 R54, -RZ, R60.reuse.H0_H0 ;  /* 0x2000003cff367230 */ /* 0x110fe40000004100 */
[----:B------:R-:W-:Y:S02]  /*83a0*/  HADD2.F32 R55, -RZ, R60.H1_H1 ;  /* 0x3000003cff377230 */ /* 0x000fe40000004100 */
[--C-:B------:R-:W-:Y:S02]  /*83b0*/  HADD2.F32 R56, -RZ, R61.reuse.H0_H0 ;  /* 0x2000003dff387230 */ /* 0x100fe40000004100 */
[----:B------:R-:W-:Y:S02]  /*83c0*/  HADD2.F32 R57, -RZ, R61.H1_H1 ;  /* 0x3000003dff397230 */ /* 0x000fe40000004100 */
[----:B-1----:R-:W-:Y:S01]  /*83d0*/  SYNCS.ARRIVE.TRANS64.RED.A1T0 RZ, [UR5], RZ ;  /* 0x000000ffffff79a7 */ /* 0x002fe20008100405 */
[--C-:B------:R-:W-:Y:S02]  /*83e0*/  HADD2.F32 R58, -RZ, R62.reuse.H0_H0 ;  /* 0x2000003eff3a7230 */ /* 0x100fe40000004100 */
[----:B------:R-:W-:Y:S02]  /*83f0*/  HADD2.F32 R59, -RZ, R62.H1_H1 ;  /* 0x3000003eff3b7230 */ /* 0x000fe40000004100 */
[--C-:B------:R-:W-:Y:S02]  /*8400*/  HADD2.F32 R60, -RZ, R63.reuse.H0_H0 ;  /* 0x2000003fff3c7230 */ /* 0x100fe40000004100 */
[----:B------:R-:W-:Y:S02]  /*8410*/  HADD2.F32 R61, -RZ, R63.H1_H1 ;  /* 0x3000003fff3d7230 */ /* 0x000fe40000004100 */
[C---:B------:R-:W-:Y:S01]  /*8420*/  FMUL R4, R47.reuse, R4 ;  /* 0x000000042f047220 */ /* 0x040fe20000400000 */
[C---:B------:R-:W-:Y:S01]  /*8430*/  FMUL R5, R47.reuse, R5 ;  /* 0x000000052f057220 */ /* 0x040fe20000400000 */
[C---:B------:R-:W-:Y:S01]  /*8440*/  FMUL R6, R47.reuse, R6 ;  /* 0x000000062f067220 */ /* 0x040fe20000400000 */
[----:B------:R-:W-:Y:S01]  /*8450*/  FMUL R7, R47, R7 ;  /* 0x000000072f077220 */ /* 0x000fe20000400000 */
[C---:B------:R-:W-:Y:S01]  /*8460*/  FFMA R4, R49.reuse, R0, R4 ;  /* 0x0000000031047223 */ /* 0x040fe20000000004 */
[C---:B------:R-:W-:Y:S01]  /*8470*/  FFMA R5, R49.reuse, R2, R5 ;  /* 0x0000000231057223 */ /* 0x040fe20000000005 */
[C---:B------:R-:W-:Y:S01]  /*8480*/  FFMA R6, R49.reuse, R3, R6 ;  /* 0x0000000331067223 */ /* 0x040fe20000000006 */
[----:B------:R-:W-:Y:S01]  /*8490*/  FFMA R7, R49, R48, R7 ;  /* 0x0000003031077223 */ /* 0x000fe20000000007 */
[C---:B------:R-:W-:Y:S01]  /*84a0*/  FMUL R8, R47.reuse, R8 ;  /* 0x000000082f087220 */ /* 0x040fe20000400000 */
[----:B------:R-:W-:Y:S01]  /*84b0*/  FMUL R9, R47, R9 ;  /* 0x000000092f097220 */ /* 0x000fe20000400000 */
[----:B------:R-:W-:Y:S01]  /*84c0*/  F2FP.F16.F32.PACK_AB R4, R5, R4 ;  /* 0x000000040504723e */ /* 0x000fe200000000ff */
[----:B------:R-:W-:Y:S01]  /*84d0*/  FMUL R0, R47, R10 ;  /* 0x0000000a2f007220 */ /* 0x000fe20000400000 */
[----:B------:R-:W-:Y:S01]  /*84e0*/  F2FP.F16.F32.PACK_AB R5, R7, R6 ;  /* 0x000000060705723e */ /* 0x000fe200000000ff */
[C---:B------:R-:W-:Y:S01]  /*84f0*/  FFMA R8, R49.reuse, R50, R8 ;  /* 0x0000003231087223 */ /* 0x040fe20000000008 */
[C---:B------:R-:W-:Y:S01]  /*8500*/  FFMA R9, R49.reuse, R51, R9 ;  /* 0x0000003331097223 */ /* 0x040fe20000000009 */
[----:B------:R-:W-:Y:S01]  /*8510*/  FFMA R0, R49, R52, R0 ;  /* 0x0000003431007223 */ /* 0x000fe20000000000 */
[C---:B------:R-:W-:Y:S01]  /*8520*/  FMUL R2, R47.reuse, R11 ;  /* 0x0000000b2f027220 */ /* 0x040fe20000400000 */
[C---:B------:R-:W-:Y:S01]  /*8530*/  FMUL R3, R47.reuse, R12 ;  /* 0x0000000c2f037220 */ /* 0x040fe20000400000 */
[----:B------:R-:W-:Y:S01]  /*8540*/  FMUL R10, R47, R13 ;  /* 0x0000000d2f0a7220 */ /* 0x000fe20000400000 */
[----:B------:R-:W-:Y:S01]  /*8550*/  F2FP.F16.F32.PACK_AB R6, R9, R8 ;  /* 0x000000080906723e */ /* 0x000fe200000000ff */
[C---:B------:R-:W-:Y:S01]  /*8560*/  FFMA R2, R49.reuse, R53, R2 ;  /* 0x0000003531027223 */ /* 0x040fe20000000002 */
[C---:B------:R-:W-:Y:S01]  /*8570*/  FFMA R3, R49.reuse, R54, R3 ;  /* 0x0000003631037223 */ /* 0x040fe20000000003 */
[----:B------:R-:W-:Y:S01]  /*8580*/  FFMA R10, R49, R55, R10 ;  /* 0x00000037310a7223 */ /* 0x000fe2000000000a */
[C---:B------:R-:W-:Y:S01]  /*8590*/  FMUL R11, R47.reuse, R14 ;  /* 0x0000000e2f0b7220 */ /* 0x040fe20000400000 */
[C---:B------:R-:W-:Y:S01]  /*85a0*/  FMUL R15, R47.reuse, R15 ;  /* 0x0000000f2f0f7220 */ /* 0x040fe20000400000 */
[----:B------:R-:W-:Y:S01]  /*85b0*/  F2FP.F16.F32.PACK_AB R7, R2, R0 ;  /* 0x000000000207723e */ /* 0x000fe200000000ff */
[----:B------:R-:W-:Y:S01]  /*85c0*/  FMUL R12, R47, R16 ;  /* 0x000000102f0c7220 */ /* 0x000fe20000400000 */
[----:B------:R-:W-:Y:S01]  /*85d0*/  F2FP.F16.F32.PACK_AB R8, R10, R3 ;  /* 0x000000030a08723e */ /* 0x000fe200000000ff */
[C---:B------:R-:W-:Y:S01]  /*85e0*/  FFMA R11, R49.reuse, R56, R11 ;  /* 0x00000038310b7223 */ /* 0x040fe2000000000b */
[C---:B------:R-:W-:Y:S01]  /*85f0*/  FFMA R15, R49.reuse, R57, R15 ;  /* 0x00000039310f7223 */ /* 0x040fe2000000000f */
[----:B------:R1:W-:Y:S01]  /*8600*/  STSM.16.M88.4 [R107+0x6400], R4 ;  /* 0x006400046b007844 */ /* 0x0003e20000000200 */
[----:B------:R-:W-:Y:S01]  /*8610*/  FFMA R12, R49, R58, R12 ;  /* 0x0000003a310c7223 */ /* 0x000fe2000000000c */
[C---:B------:R-:W-:Y:S01]  /*8620*/  FMUL R13, R47.reuse, R17 ;  /* 0x000000112f0d7220 */ /* 0x040fe20000400000 */
[----:B------:R-:W-:Y:S01]  /*8630*/  FMUL R14, R47, R18 ;  /* 0x000000122f0e7220 */ /* 0x000fe20000400000 */
[----:B------:R-:W-:Y:S01]  /*8640*/  F2FP.F16.F32.PACK_AB R9, R15, R11 ;  /* 0x0000000b0f09723e */ /* 0x000fe200000000ff */
[--C-:B------:R-:W-:Y:S02]  /*8650*/  HADD2.F32 R62, -RZ, R68.reuse.H0_H0 ;  /* 0x20000044ff3e7230 */ /* 0x100fe40000004100 */
[C---:B------:R-:W-:Y:S01]  /*8660*/  FFMA R13, R49.reuse, R59, R13 ;  /* 0x0000003b310d7223 */ /* 0x040fe2000000000d */
[----:B------:R-:W-:Y:S01]  /*8670*/  FFMA R14, R49, R60, R14 ;  /* 0x0000003c310e7223 */ /* 0x000fe2000000000e */
[C---:B------:R-:W-:Y:S01]  /*8680*/  FMUL R19, R47.reuse, R19 ;  /* 0x000000132f137220 */ /* 0x040fe20000400000 */
[----:B------:R-:W-:Y:S02]  /*8690*/  HADD2.F32 R63, -RZ, R68.H1_H1 ;  /* 0x30000044ff3f7230 */ /* 0x000fe40000004100 */
[----:B------:R-:W-:Y:S01]  /*86a0*/  FMUL R16, R47, R20 ;  /* 0x000000142f107220 */ /* 0x000fe20000400000 */
[----:B------:R-:W-:Y:S01]  /*86b0*/  F2FP.F16.F32.PACK_AB R10, R13, R12 ;  /* 0x0000000c0d0a723e */ /* 0x000fe200000000ff */
[C---:B------:R-:W-:Y:S01]  /*86c0*/  FFMA R19, R49.reuse, R61, R19 ;  /* 0x0000003d31137223 */ /* 0x040fe20000000013 */
[--C-:B------:R-:W-:Y:S02]  /*86d0*/  HADD2.F32 R64, -RZ, R69.reuse.H0_H0 ;  /* 0x20000045ff407230 */ /* 0x100fe40000004100 */
[----:B------:R-:W-:Y:S01]  /*86e0*/  FFMA R16, R49, R62, R16 ;  /* 0x0000003e31107223 */ /* 0x000fe20000000010 */
[----:B------:R-:W-:Y:S01]  /*86f0*/  FMUL R17, R47, R21 ;  /* 0x000000152f117220 */ /* 0x000fe20000400000 */
[----:B------:R-:W-:Y:S01]  /*8700*/  HADD2.F32 R65, -RZ, R69.H1_H1 ;  /* 0x30000045ff417230 */ /* 0x000fe20000004100 */
[----:B------:R-:W-:Y:S01]  /*8710*/  F2FP.F16.F32.PACK_AB R11, R19, R14 ;  /* 0x0000000e130b723e */ /* 0x000fe200000000ff */
[----:B------:R-:W-:Y:S01]  /*8720*/  FMUL R18, R47, R22 ;  /* 0x000000162f127220 */ /* 0x000fe20000400000 */
[----:B------:R-:W-:Y:S01]  /*8730*/  FFMA R17, R49, R63, R17 ;  /* 0x0000003f31117223 */ /* 0x000fe20000000011 */
[--C-:B------:R-:W-:Y:S02]  /*8740*/  HADD2.F32 R66, -RZ, R70.reuse.H0_H0 ;  /* 0x20000046ff427230 */ /* 0x100fe40000004100 */
[----:B------:R-:W-:Y:S01]  /*8750*/  FMUL R23, R47, R23 ;  /* 0x000000172f177220 */ /* 0x000fe20000400000 */
[----:B------:R1:W-:Y:S01]  /*8760*/  STSM.16.M88.4 [R106+0x6400], R8 ;  /* 0x006400086a007844 */ /* 0x0003e20000000200 */
[----:B------:R-:W-:Y:S01]  /*8770*/  FFMA R18, R49, R64, R18 ;  /* 0x0000004031127223 */ /* 0x000fe20000000012 */
[----:B------:R-:W-:Y:S01]  /*8780*/  F2FP.F16.F32.PACK_AB R16, R17, R16 ;  /* 0x000000101110723e */ /* 0x000fe200000000ff */
[----:B------:R-:W-:Y:S01]  /*8790*/  FFMA R23, R49, R65, R23 ;  /* 0x0000004131177223 */ /* 0x000fe20000000017 */
[----:B------:R-:W-:Y:S02]  /*87a0*/  HADD2.F32 R67, -RZ, R70.H1_H1 ;  /* 0x30000046ff437230 */ /* 0x000fe40000004100 */
[C---:B------:R-:W-:Y:S01]  /*87b0*/  FMUL R20, R47.reuse, R24 ;  /* 0x000000182f147220 */ /* 0x040fe20000400000 */
[--C-:B------:R-:W-:Y:S02]  /*87c0*/  HADD2.F32 R68, -RZ, R71.reuse.H0_H0 ;  /* 0x20000047ff447230 */ /* 0x100fe40000004100 */
[----:B------:R-:W-:Y:S01]  /*87d0*/  FMUL R21, R47, R25 ;  /* 0x000000192f157220 */ /* 0x000fe20000400000 */
[----:B------:R-:W-:Y:S01]  /*87e0*/  F2FP.F16.F32.PACK_AB R17, R23, R18 ;  /* 0x000000121711723e */ /* 0x000fe200000000ff */
[C---:B------:R-:W-:Y:S01]  /*87f0*/  FFMA R20, R49.reuse, R66, R20 ;  /* 0x0000004231147223 */ /* 0x040fe20000000014 */
[----:B------:R-:W-:Y:S02]  /*8800*/  HADD2.F32 R69, -RZ, R71.H1_H1 ;  /* 0x30000047ff457230 */ /* 0x000fe40000004100 */
[----:B------:R-:W-:Y:S01]  /*8810*/  FFMA R21, R49, R67, R21 ;  /* 0x0000004331157223 */ /* 0x000fe20000000015 */
[C---:B------:R-:W-:Y:S01]  /*8820*/  FMUL R22, R47.reuse, R26 ;  /* 0x0000001a2f167220 */ /* 0x040fe20000400000 */
[--C-:B------:R-:W-:Y:S02]  /*8830*/  HADD2.F32 R70, -RZ, R76.reuse.H0_H0 ;  /* 0x2000004cff467230 */ /* 0x100fe40000004100 */
[C---:B------:R-:W-:Y:S01]  /*8840*/  FMUL R27, R47.reuse, R27 ;  /* 0x0000001b2f1b7220 */ /* 0x040fe20000400000 */
[----:B------:R-:W-:Y:S02]  /*8850*/  HADD2.F32 R71, -RZ, R76.H1_H1 ;  /* 0x3000004cff477230 */ /* 0x000fe40000004100 */
[C---:B------:R-:W-:Y:S01]  /*8860*/  FMUL R24, R47.reuse, R28 ;  /* 0x0000001c2f187220 */ /* 0x040fe20000400000 */
[--C-:B------:R-:W-:Y:S02]  /*8870*/  HADD2.F32 R72, -RZ, R77.reuse.H0_H0 ;  /* 0x2000004dff487230 */ /* 0x100fe40000004100 */
[----:B------:R-:W-:Y:S01]  /*8880*/  FMUL R25, R47, R29 ;  /* 0x0000001d2f197220 */ /* 0x000fe20000400000 */
[----:B------:R-:W-:Y:S01]  /*8890*/  FFMA R22, R49, R68, R22 ;  /* 0x0000004431167223 */ /* 0x000fe20000000016 */
[----:B------:R-:W-:Y:S02]  /*88a0*/  HADD2.F32 R73, -RZ, R77.H1_H1 ;  /* 0x3000004dff497230 */ /* 0x000fe40000004100 */
[----:B------:R-:W-:Y:S01]  /*88b0*/  FMUL R26, R47, R30 ;  /* 0x0000001e2f1a7220 */ /* 0x000fe20000400000 */
[----:B------:R-:W-:Y:S01]  /*88c0*/  FFMA R27, R49, R69, R27 ;  /* 0x00000045311b7223 */ /* 0x000fe2000000001b */
        /* <DEDUP_REMOVED lines=12> */
[----:B------:R-:W-:Y:S01]  /*8990*/  FMUL R35, R47, R35 ;  /* 0x000000232f237220 */ /* 0x000fe20000400000 */
[C---:B------:R-:W-:Y:S01]  /*89a0*/  FFMA R28, R49.reuse, R74, R28 ;  /* 0x0000004a311c7223 */ /* 0x040fe2000000001c */
[C---:B------:R-:W-:Y:S01]  /*89b0*/  FFMA R29, R49.reuse, R75, R29 ;  /* 0x0000004b311d7223 */ /* 0x040fe2000000001d */
[C---:B------:R-:W-:Y:S01]  /*89c0*/  FFMA R30, R49.reuse, R76, R30 ;  /* 0x0000004c311e7223 */ /* 0x040fe2000000001e */
[----:B------:R-:W-:Y:S01]  /*89d0*/  FFMA R35, R49, R77, R35 ;  /* 0x0000004d31237223 */ /* 0x000fe20000000023 */
[----:B------:R-:W-:Y:S02]  /*89e0*/  F2FP.F16.F32.PACK_AB R18, R21, R20 ;  /* 0x000000141512723e */ /* 0x000fe400000000ff */
[----:B------:R-:W-:Y:S02]  /*89f0*/  F2FP.F16.F32.PACK_AB R19, R27, R22 ;  /* 0x000000161b13723e */ /* 0x000fe400000000ff */
[----:B------:R-:W-:Y:S02]  /*8a00*/  F2FP.F16.F32.PACK_AB R24, R25, R24 ;  /* 0x000000181918723e */ /* 0x000fe400000000ff */
[----:B------:R-:W-:Y:S01]  /*8a10*/  F2FP.F16.F32.PACK_AB R25, R31, R26 ;  /* 0x0000001a1f19723e */ /* 0x000fe200000000ff */
[----:B------:R1:W-:Y:S01]  /*8a20*/  STSM.16.M88.4 [R108+0x6000], R16 ;  /* 0x006000106c007844 */ /* 0x0003e20000000200 */
[----:B------:R-:W-:Y:S02]  /*8a30*/  F2FP.F16.F32.PACK_AB R26, R29, R28 ;  /* 0x0000001c1d1a723e */ /* 0x000fe400000000ff */
[----:B------:R-:W-:Y:S05]  /*8a40*/  F2FP.F16.F32.PACK_AB R27, R35, R30 ;  /* 0x0000001e231b723e */ /* 0x000fea00000000ff */
        /* <DEDUP_REMOVED lines=18> */
.L_x_126:
[----:B------:R-:W-:Y:S05]  /*8b70*/  BSYNC.RECONVERGENT B0 ;  /* 0x0000000000007941 */ /* 0x000fea0003800200 */
.L_x_125:
[----:B------:R-:W-:Y:S01]  /*8b80*/  BAR.SYNC.DEFER_BLOCKING 0x1, 0x80 ;  /* 0x0042000000007b1d */ /* 0x000fe20000010000 */
[----:B------:R-:W-:Y:S01]  /*8b90*/  UISETP.NE.AND UP0, UPT, UR49, -0x4, UPT ;  /* 0xfffffffc3100788c */ /* 0x000fe2000bf05270 */
[----:B------:R-:W-:Y:S08]  /*8ba0*/  IADD3 R45, PT, PT, R45, 0x1, RZ ;  /* 0x000000012d2d7810 */ /* 0x000ff00007ffe0ff */
[----:B------:R-:W-:Y:S05]  /*8bb0*/  BRA.U !UP0, `(.L_x_127) ;  /* 0x0000000108287547 */ /* 0x000fea000b800000 */
[----:B------:R-:W-:Y:S01]  /*8bc0*/  ISETP.NE.AND P0, PT, R105, RZ, PT ;  /* 0x000000ff6900720c */ /* 0x000fe20003f05270 */
[----:B------:R-:W-:Y:S01]  /*8bd0*/  IMAD.U32 R2, RZ, RZ, UR51 ;  /* 0x00000033ff027e24 */ /* 0x000fe2000f8e00ff */
[----:B------:R-:W-:Y:S01]  /*8be0*/  UIADD3 UR51, UPT, UPT, UR51, 0x1, URZ ;  /* 0x0000000133337890 */ /* 0x000fe2000fffe0ff */
[----:B------:R-:W-:Y:S03]  /*8bf0*/  IMAD.U32 R0, RZ, RZ, UR37 ;  /* 0x00000025ff007e24 */ /* 0x000fe6000f8e00ff */
[----:B------:R-:W-:Y:S04]  /*8c00*/  UISETP.NE.AND UP0, UPT, UR51, 0x4, UPT ;  /* 0x000000043300788c */ /* 0x000fe8000bf05270 */
[----:B------:R-:W-:Y:S03]  /*8c10*/  USEL UR51, UR51, URZ, UP0 ;  /* 0x000000ff33337287 */ /* 0x000fe60008000000 */
[----:B------:R-:W-:Y:S05]  /*8c20*/  @P0 LEA R2, R2, UR48, 0x3 ;  /* 0x0000003002020c11 */ /* 0x000fea000f8e18ff */
[----:B------:R-:W-:Y:S05]  /*8c30*/  @P0 VIADD R2, R2, 0x80 ;  /* 0x0000008002020836 */ /* 0x000fea0000000000 */
[----:B------:R-:W-:Y:S04]  /*8c40*/  @P0 PRMT R0, R0, 0x654, R2 ;  /* 0x0000065400000816 */ /* 0x000fe80000000002 */
[----:B------:R2:W-:Y:S03]  /*8c50*/  @P0 SYNCS.ARRIVE.TRANS64.RED.A1T0 RZ, [R0+URZ], RZ ;  /* 0x000000ff00ff09a7 */ /* 0x0005e600081004ff */
.L_x_127:
[----:B------:R-:W-:Y:S01]  /*8c60*/  ISETP.NE.AND P2, PT, R102, RZ, PT ;  /* 0x000000ff6600720c */ /* 0x000fe20003f45270 */
[----:B------:R-:W-:Y:S01]  /*8c70*/  UIADD3 UR49, UPT, UPT, UR49, 0x4, URZ ;  /* 0x0000000431317890 */ /* 0x000fe2000fffe0ff */
[----:B------:R-:W-:Y:S01]  /*8c80*/  ISETP.NE.AND P0, PT, R104, 0x2, PT ;  /* 0x000000026800780c */ /* 0x000fe20003f05270 */
[----:B------:R-:W-:Y:S01]  /*8c90*/  IMAD.IADD R14, R43, 0x1, R86 ;  /* 0x000000012b0e7824 */ /* 0x000fe200078e0256 */
[----:B------:R-:W-:Y:S01]  /*8ca0*/  ISETP.NE.AND P1, PT, R45, 0x4, PT ;  /* 0x000000042d00780c */ /* 0x000fe20003f25270 */
[----:B------:R-:W-:Y:S01]  /*8cb0*/  IMAD.IADD R15, R44, 0x1, R87 ;  /* 0x000000012c0f7824 */ /* 0x000fe200078e0257 */
[----:B------:R-:W-:Y:S02]  /*8cc0*/  SEL R2, RZ, 0x1, P0 ;  /* 0x00000001ff027807 */ /* 0x000fe40000000000 */
[----:B--2---:R-:W-:Y:S02]  /*8cd0*/  SEL R0, RZ, 0x1, P1 ;  /* 0x00000001ff007807 */ /* 0x004fe40000800000 */
[----:B------:R-:W-:Y:S02]  /*8ce0*/  LOP3.LUT R96, R96, R2, RZ, 0x3c, !PT ;  /* 0x0000000260607212 */ /* 0x000fe400078e3cff */
[----:B------:R-:W-:Y:S02]  /*8cf0*/  LOP3.LUT R97, R97, R0, RZ, 0x3c, !PT ;  /* 0x0000000061617212 */ /* 0x000fe400078e3cff */
[----:B------:R-:W-:Y:S02]  /*8d00*/  @P2 R2UR UR36, R95 ;  /* 0x000000005f2422ca */ /* 0x000fe400000e0000 */
[----:B------:R-:W-:Y:S02]  /*8d10*/  SEL R104, R104, RZ, P0 ;  /* 0x000000ff68687207 */ /* 0x000fe40000000000 */
[----:B------:R-:W-:Y:S01]  /*8d20*/  SEL R45, R45, RZ, P1 ;  /* 0x000000ff2d2d7207 */ /* 0x000fe20000800000 */
[----:B------:R-:W-:Y:S10]  /*8d30*/  @P2 BRA `(.L_x_128) ;  /* 0xffffffc000082947 */ /* 0x000ff4000383ffff */
[----:B------:R-:W-:-:S09]  /*8d40*/  UISETP.NE.AND UP0, UPT, UR50, URZ, UPT ;  /* 0x000000ff3200728c */ /* 0x000fd2000bf05270 */
[----:B------:R-:W-:Y:S05]  /*8d50*/  BRA.U !UP0, `(.L_x_129) ;  /* 0x0000000108487547 */ /* 0x000fea000b800000 */
[----:B------:R-:W2:Y:S02]  /*8d60*/  LDCU.64 UR4, c[0x0][0x890] ;  /* 0x00011200ff0477ac */ /* 0x000ea40008000a00 */
[----:B--2---:R-:W-:-:S04]  /*8d70*/  UISETP.NE.U32.AND UP0, UPT, UR4, URZ, UPT ;  /* 0x000000ff0400728c */ /* 0x004fc8000bf05070 */
[----:B------:R-:W-:-:S09]  /*8d80*/  UISETP.NE.AND.EX UP0, UPT, UR5, URZ, UPT, UP0 ;  /* 0x000000ff0500728c */ /* 0x000fd2000bf05300 */
[----:B------:R-:W-:Y:S05]  /*8d90*/  BRA.U UP0, `(.L_x_130) ;  /* 0x00000001000c7547 */ /* 0x000fea000b800000 */
[----:B------:R-:W-:-:S13]  /*8da0*/  FSETP.NEU.AND P0, PT, R49, RZ, PT ;  /* 0x000000ff3100720b */ /* 0x000fda0003f0d000 */
[----:B------:R-:W-:Y:S05]  /*8db0*/  @!P0 EXIT ;  /* 0x000000000000894d */ /* 0x000fea0003800000 */
[----:B------:R-:W-:Y:S05]  /*8dc0*/  BRA `(.L_x_129) ;  /* 0x00000000002c7947 */ /* 0x000fea0003800000 */
.L_x_130:
[----:B------:R-:W-:Y:S01]  /*8dd0*/  ISETP.NE.AND P0, PT, R103, RZ, PT ;  /* 0x000000ff6700720c */ /* 0x000fe20003f05270 */
[----:B------:R-:W-:-:S12]  /*8de0*/  BSSY.RECONVERGENT B0, `(.L_x_129) ;  /* 0x0000009000007945 */ /* 0x000fd80003800200 */
[----:B------:R-:W-:Y:S05]  /*8df0*/  @P0 BRA `(.L_x_131) ;  /* 0x0000000000140947 */ /* 0x000fea0003800000 */
[----:B------:R-:W2:Y:S02]  /*8e00*/  LDCU.64 UR4, c[0x0][0x888] ;  /* 0x00011100ff0477ac */ /* 0x000ea40008000a00 */
[----:B--2---:R-:W-:-:S04]  /*8e10*/  ISETP.NE.U32.AND P0, PT, RZ, UR4, PT ;  /* 0x00000004ff007c0c */ /* 0x004fc8000bf05070 */
[----:B------:R-:W-:-:S13]  /*8e20*/  ISETP.NE.AND.EX P0, PT, RZ, UR5, PT, P0 ;  /* 0x00000005ff007c0c */ /* 0x000fda000bf05300 */
[----:B------:R-:W-:Y:S05]  /*8e30*/  @!P0 EXIT ;  /* 0x000000000000894d */ /* 0x000fea0003800000 */
[----:B------:R-:W-:Y:S05]  /*8e40*/  BRA `(.L_x_132) ;  /* 0x0000000000087947 */ /* 0x000fea0003800000 */
.L_x_131:
[----:B------:R-:W-:-:S13]  /*8e50*/  FSETP.NEU.AND P0, PT, R49, RZ, PT ;  /* 0x000000ff3100720b */ /* 0x000fda0003f0d000 */
[----:B------:R-:W-:Y:S05]  /*8e60*/  @!P0 EXIT ;  /* 0x000000000000894d */ /* 0x000fea0003800000 */
.L_x_132:
[----:B------:R-:W-:Y:S05]  /*8e70*/  BSYNC.RECONVERGENT B0 ;  /* 0x0000000000007941 */ /* 0x000fea0003800200 */
.L_x_129:
[----:B------:R-:W-:Y:S01]  /*8e80*/  ULEA UR4, UR51, UR48, 0x3 ;  /* 0x0000003033047291 */ /* 0x000fe2000f8e18ff */
[----:B------:R-:W-:-:S04]  /*8e90*/  DEPBAR.LE SB0, 0x0 ;  /* 0x000080000000791a */ /* 0x000fc80000000000 */
[----:B------:R-:W-:-:S04]  /*8ea0*/  UIADD3 UR4, UPT, UPT, UR4, 0x80, URZ ;  /* 0x0000008004047890 */ /* 0x000fc8000fffe0ff */
[----:B------:R-:W-:-:S09]  /*8eb0*/  UPRMT UR4, UR37, 0x654, UR4 ;  /* 0x0000065425047896 */ /* 0x000fd20008000004 */
[----:B------:R-:W-:Y:S01]  /*8ec0*/  SYNCS.ARRIVE.TRANS64.RED.A1T0 RZ, [UR4], RZ ;  /* 0x000000ffffff79a7 */ /* 0x000fe20008100404 */
[----:B------:R-:W-:Y:S05]  /*8ed0*/  EXIT ;  /* 0x000000000000794d */ /* 0x000fea0003800000 */
.L_x_19:
[----:B--2---:R2:W1:Y:S02]  /*8ee0*/  SYNCS.PHASECHK.TRANS64.TRYWAIT P0, [R2+URZ+0x120], R3 ;  /* 0x00012003020075a7 */ /* 0x00446400080011ff */
[----:B-1----:R-:W-:Y:S05]  /*8ef0*/  @!P0 NANOSLEEP.SYNCS 0x989680 ;  /* 0x009896800000895d */ /* 0x002fea0003900000 */
[----:B------:R-:W1:Y:S02]  /*8f00*/  @!P0 SYNCS.PHASECHK.TRANS64 P0, [R2+URZ+0x120], R3 ;  /* 0x00012003020085a7 */ /* 0x000e6400080010ff */
[----:B-1----:R-:W-:Y:S05]  /*8f10*/  @!P0 BRA `(.L_x_19) ;  /* 0xfffffffc00f08947 */ /* 0x002fea000383ffff */
[----:B------:R-:W-:Y:S05]  /*8f20*/  BRA `(.L_x_133) ;  /* 0xffffff8400bc7947 */ /* 0x000fea000383ffff */
.L_x_22:
[----:B-1----:R-:W-:-:S07]  /*8f30*/  MOV R2, UR33 ;  /* 0x0000002100027c02 */ /* 0x002fce0008000f00 */
.L_x_134:
[----:B-1----:R1:W2:Y:S02]  /*8f40*/  SYNCS.PHASECHK.TRANS64.TRYWAIT P0, [R2+URZ+0x30], R4 ;  /* 0x00003004020075a7 */ /* 0x0022a400080011ff */
[----:B--2---:R-:W-:Y:S05]  /*8f50*/  @!P0 NANOSLEEP.SYNCS 0x989680 ;  /* 0x009896800000895d */ /* 0x004fea0003900000 */
[----:B------:R-:W2:Y:S02]  /*8f60*/  @!P0 SYNCS.PHASECHK.TRANS64 P0, [R2+URZ+0x30], R4 ;  /* 0x00003004020085a7 */ /* 0x000ea400080010ff */
[----:B--2---:R-:W-:Y:S05]  /*8f70*/  @!P0 BRA `(.L_x_134) ;  /* 0xfffffffc00f08947 */ /* 0x004fea000383ffff */
[----:B------:R-:W-:Y:S05]  /*8f80*/  BRA `(.L_x_21) ;  /* 0xffffff88000c7947 */ /* 0x000fea000383ffff */
.L_x_28:
[----:B-1----:R-:W-:-:S07]  /*8f90*/  MOV R2, UR17 ;  /* 0x0000001100027c02 */ /* 0x002fce0008000f00 */
.L_x_135:
[----:B-1----:R1:W2:Y:S02]  /*8fa0*/  SYNCS.PHASECHK.TRANS64.TRYWAIT P0, [R2+URZ+0x30], R4 ;  /* 0x00003004020075a7 */ /* 0x0022a400080011ff */
[----:B--2---:R-:W-:Y:S05]  /*8fb0*/  @!P0 NANOSLEEP.SYNCS 0x989680 ;  /* 0x009896800000895d */ /* 0x004fea0003900000 */
[----:B------:R-:W2:Y:S02]  /*8fc0*/  @!P0 SYNCS.PHASECHK.TRANS64 P0, [R2+URZ+0x30], R4 ;  /* 0x00003004020085a7 */ /* 0x000ea400080010ff */
[----:B--2---:R-:W-:Y:S05]  /*8fd0*/  @!P0 BRA `(.L_x_135) ;  /* 0xfffffffc00f08947 */ /* 0x004fea000383ffff */
[----:B------:R-:W-:Y:S05]  /*8fe0*/  BRA `(.L_x_27) ;  /* 0xffffff8800b47947 */ /* 0x000fea000383ffff */
.L_x_32:
[----:B-1----:R1:W2:Y:S02]  /*8ff0*/  SYNCS.PHASECHK.TRANS64.TRYWAIT P0, [R2+URZ+0xb0], R3 ;  /* 0x0000b003020075a7 */ /* 0x0022a400080011ff */
[----:B--2---:R-:W-:Y:S05]  /*9000*/  @!P0 NANOSLEEP.SYNCS 0x989680 ;  /* 0x009896800000895d */ /* 0x004fea0003900000 */
[----:B------:R-:W2:Y:S02]  /*9010*/  @!P0 SYNCS.PHASECHK.TRANS64 P0, [R2+URZ+0xb0], R3 ;  /* 0x0000b003020085a7 */ /* 0x000ea400080010ff */
[----:B--2---:R-:W-:Y:S05]  /*9020*/  @!P0 BRA `(.L_x_32) ;  /* 0xfffffffc00f08947 */ /* 0x004fea000383ffff */
[----:B------:R-:W-:Y:S05]  /*9030*/  BRA `(.L_x_136) ;  /* 0xffffff8c00447947 */ /* 0x000fea000383ffff */
.L_x_36:
[----:B----4-:R-:W-:-:S07]  /*9040*/  MOV R0, UR5 ;  /* 0x0000000500007c02 */ /* 0x010fce0008000f00 */
.L_x_137:
[----:B-1----:R1:W2:Y:S02]  /*9050*/  SYNCS.PHASECHK.TRANS64.TRYWAIT P0, [R0+URZ], R2 ;  /* 0x00000002000075a7 */ /* 0x0022a400080011ff */
[----:B--2---:R-:W-:Y:S05]  /*9060*/  @!P0 NANOSLEEP.SYNCS 0x989680 ;  /* 0x009896800000895d */ /* 0x004fea0003900000 */
[----:B------:R-:W2:Y:S02]  /*9070*/  @!P0 SYNCS.PHASECHK.TRANS64 P0, [R0+URZ], R2 ;  /* 0x00000002000085a7 */ /* 0x000ea400080010ff */
[----:B--2---:R-:W-:Y:S05]  /*9080*/  @!P0 BRA `(.L_x_137) ;  /* 0xfffffffc00f08947 */ /* 0x004fea000383ffff */
[----:B------:R-:W-:Y:S05]  /*9090*/  BRA `(.L_x_138) ;  /* 0xffffff9000b47947 */ /* 0x000fea000383ffff */
.L_x_37:
[----:B----4-:R-:W-:-:S07]  /*90a0*/  MOV R0, UR5 ;  /* 0x0000000500007c02 */ /* 0x010fce0008000f00 */
.L_x_139:
[----:B-1----:R1:W2:Y:S02]  /*90b0*/  SYNCS.PHASECHK.TRANS64.TRYWAIT P0, [R0+URZ], R3 ;  /* 0x00000003000075a7 */ /* 0x0022a400080011ff */
[----:B--2---:R-:W-:Y:S05]  /*90c0*/  @!P0 NANOSLEEP.SYNCS 0x989680 ;  /* 0x009896800000895d */ /* 0x004fea0003900000 */
[----:B------:R-:W2:Y:S02]  /*90d0*/  @!P0 SYNCS.PHASECHK.TRANS64 P0, [R0+URZ], R3 ;  /* 0x00000003000085a7 */ /* 0x000ea400080010ff */
[----:B--2---:R-:W-:Y:S05]  /*90e0*/  @!P0 BRA `(.L_x_139) ;  /* 0xfffffffc00f08947 */ /* 0x004fea000383ffff */
[----:B------:R-:W-:Y:S05]  /*90f0*/  BRA `(.L_x_140) ;  /* 0xffffff9000c07947 */ /* 0x000fea000383ffff */
.L_x_38:
[----:B----4-:R-:W-:-:S07]  /*9100*/  MOV R0, UR5 ;  /* 0x0000000500007c02 */ /* 0x010fce0008000f00 */
.L_x_141:
[----:B-1----:R1:W2:Y:S02]  /*9110*/  SYNCS.PHASECHK.TRANS64.TRYWAIT P0, [R0+URZ], R3 ;  /* 0x00000003000075a7 */ /* 0x0022a400080011ff */
[----:B--2---:R-:W-:Y:S05]  /*9120*/  @!P0 NANOSLEEP.SYNCS 0x989680 ;  /* 0x009896800000895d */ /* 0x004fea0003900000 */
[----:B------:R-:W2:Y:S02]  /*9130*/  @!P0 SYNCS.PHASECHK.TRANS64 P0, [R0+URZ], R3 ;  /* 0x00000003000085a7 */ /* 0x000ea400080010ff */
[----:B--2---:R-:W-:Y:S05]  /*9140*/  @!P0 BRA `(.L_x_141) ;  /* 0xfffffffc00f08947 */ /* 0x004fea000383ffff */
[----:B------:R-:W-:Y:S05]  /*9150*/  BRA `(.L_x_142) ;  /* 0xffffff9000cc7947 */ /* 0x000fea000383ffff */
.L_x_39:
[----:B----4-:R-:W-:-:S07]  /*9160*/  MOV R0, UR5 ;  /* 0x0000000500007c02 */ /* 0x010fce0008000f00 */
.L_x_143:
[----:B-1----:R1:W2:Y:S02]  /*9170*/  SYNCS.PHASECHK.TRANS64.TRYWAIT P0, [R0+URZ], R3 ;  /* 0x00000003000075a7 */ /* 0x0022a400080011ff */
[----:B--2---:R-:W-:Y:S05]  /*9180*/  @!P0 NANOSLEEP.SYNCS 0x989680 ;  /* 0x009896800000895d */ /* 0x004fea0003900000 */
[----:B------:R-:W2:Y:S02]  /*9190*/  @!P0 SYNCS.PHASECHK.TRANS64 P0, [R0+URZ], R3 ;  /* 0x00000003000085a7 */ /* 0x000ea400080010ff */
[----:B--2---:R-:W-:Y:S05]  /*91a0*/  @!P0 BRA `(.L_x_143) ;  /* 0xfffffffc00f08947 */ /* 0x004fea000383ffff */
[----:B------:R-:W-:Y:S05]  /*91b0*/  BRA `(.L_x_144) ;  /* 0xffffff9000d87947 */ /* 0x000fea000383ffff */
.L_x_40:
[----:B----4-:R-:W-:-:S07]  /*91c0*/  MOV R0, UR5 ;  /* 0x0000000500007c02 */ /* 0x010fce0008000f00 */
.L_x_145:
[----:B-1----:R1:W2:Y:S02]  /*91d0*/  SYNCS.PHASECHK.TRANS64.TRYWAIT P0, [R0+URZ], R3 ;  /* 0x00000003000075a7 */ /* 0x0022a400080011ff */
[----:B--2---:R-:W-:Y:S05]  /*91e0*/  @!P0 NANOSLEEP.SYNCS 0x989680 ;  /* 0x009896800000895d */ /* 0x004fea0003900000 */
[----:B------:R-:W2:Y:S02]  /*91f0*/  @!P0 SYNCS.PHASECHK.TRANS64 P0, [R0+URZ], R3 ;  /* 0x00000003000085a7 */ /* 0x000ea400080010ff */
[----:B--2---:R-:W-:Y:S05]  /*9200*/  @!P0 BRA `(.L_x_145) ;  /* 0xfffffffc00f08947 */ /* 0x004fea000383ffff */
[----:B------:R-:W-:Y:S05]  /*9210*/  BRA `(.L_x_146) ;  /* 0xffffff9000e47947 */ /* 0x000fea000383ffff */
.L_x_43:
[----:B-1----:R1:W2:Y:S02]  /*9220*/  SYNCS.PHASECHK.TRANS64.TRYWAIT P0, [R0+URZ+0x110], R4 ;  /* 0x00011004000075a7 */ /* 0x0022a400080011ff */
[----:B--2---:R-:W-:Y:S05]  /*9230*/  @!P0 NANOSLEEP.SYNCS 0x989680 ;  /* 0x009896800000895d */ /* 0x004fea0003900000 */
[----:B------:R-:W2:Y:S02]  /*9240*/  @!P0 SYNCS.PHASECHK.TRANS64 P0, [R0+URZ+0x110], R4 ;  /* 0x00011004000085a7 */ /* 0x000ea400080010ff */
[----:B--2---:R-:W-:Y:S05]  /*9250*/  @!P0 BRA `(.L_x_43) ;  /* 0xfffffffc00f08947 */ /* 0x004fea000383ffff */
[----:B------:R-:W-:Y:S05]  /*9260*/  BRA `(.L_x_147) ;  /* 0xffffff9400407947 */ /* 0x000fea000383ffff */
.L_x_44:
[----:B------:R-:W-:-:S07]  /*9270*/  MOV R0, UR5 ;  /* 0x0000000500007c02 */ /* 0x000fce0008000f00 */
.L_x_148:
[----:B-1----:R1:W2:Y:S02]  /*9280*/  SYNCS.PHASECHK.TRANS64.TRYWAIT P0, [R0+URZ+0xc0], R5 ;  /* 0x0000c005000075a7 */ /* 0x0022a400080011ff */
[----:B--2---:R-:W-:Y:S05]  /*9290*/  @!P0 NANOSLEEP.SYNCS 0x989680 ;  /* 0x009896800000895d */ /* 0x004fea0003900000 */
[----:B------:R-:W2:Y:S02]  /*92a0*/  @!P0 SYNCS.PHASECHK.TRANS64 P0, [R0+URZ+0xc0], R5 ;  /* 0x0000c005000085a7 */ /* 0x000ea400080010ff */
[----:B--2---:R-:W-:Y:S05]  /*92b0*/  @!P0 BRA `(.L_x_148) ;  /* 0xfffffffc00f08947 */ /* 0x004fea000383ffff */
[----:B------:R-:W-:Y:S05]  /*92c0*/  BRA `(.L_x_149) ;  /* 0xffffff9400507947 */ /* 0x000fea000383ffff */
.L_x_45:
[----:B-1----:R1:W2:Y:S02]  /*92d0*/  SYNCS.PHASECHK.TRANS64.TRYWAIT P1, [R0+URZ+0xb0], R4 ;  /* 0x0000b004000075a7 */ /* 0x0022a400080211ff */
[----:B--2---:R-:W-:Y:S05]  /*92e0*/  @!P1 NANOSLEEP.SYNCS 0x989680 ;  /* 0x009896800000995d */ /* 0x004fea0003900000 */
[----:B------:R-:W2:Y:S02]  /*92f0*/  @!P1 SYNCS.PHASECHK.TRANS64 P1, [R0+URZ+0xb0], R4 ;  /* 0x0000b004000095a7 */ /* 0x000ea400080210ff */
[----:B--2---:R-:W-:Y:S05]  /*9300*/  @!P1 BRA `(.L_x_45) ;  /* 0xfffffffc00f09947 */ /* 0x004fea000383ffff */
[----:B------:R-:W-:Y:S05]  /*9310*/  BRA `(.L_x_150) ;  /* 0xffffff9400807947 */ /* 0x000fea000383ffff */
.L_x_48:
[----:B------:R-:W-:-:S07]  /*9320*/  MOV R0, UR5 ;  /* 0x0000000500007c02 */ /* 0x000fce0008000f00 */
.L_x_151:
[----:B-1----:R1:W2:Y:S02]  /*9330*/  SYNCS.PHASECHK.TRANS64.TRYWAIT P0, [R0+URZ+0xc0], R2 ;  /* 0x0000c002000075a7 */ /* 0x0022a400080011ff */
[----:B--2---:R-:W-:Y:S05]  /*9340*/  @!P0 NANOSLEEP.SYNCS 0x989680 ;  /* 0x009896800000895d */ /* 0x004fea0003900000 */
[----:B------:R-:W2:Y:S02]  /*9350*/  @!P0 SYNCS.PHASECHK.TRANS64 P0, [R0+URZ+0xc0], R2 ;  /* 0x0000c002000085a7 */ /* 0x000ea400080010ff */
[----:B--2---:R-:W-:Y:S05]  /*9360*/  @!P0 BRA `(.L_x_151) ;  /* 0xfffffffc00f08947 */ /* 0x004fea000383ffff */
[----:B------:R-:W-:Y:S05]  /*9370*/  BRA `(.L_x_47) ;  /* 0xffffff9400d47947 */ /* 0x000fea000383ffff */
.L_x_55:
[----:B-1----:R1:W2:Y:S02]  /*9380*/  SYNCS.PHASECHK.TRANS64.TRYWAIT P1, [R0+URZ+0xb0], R2 ;  /* 0x0000b002000075a7 */ /* 0x0022a400080211ff */
[----:B--2---:R-:W-:Y:S05]  /*9390*/  @!P1 NANOSLEEP.SYNCS 0x989680 ;  /* 0x009896800000995d */ /* 0x004fea0003900000 */
[----:B------:R-:W2:Y:S02]  /*93a0*/  @!P1 SYNCS.PHASECHK.TRANS64 P1, [R0+URZ+0xb0], R2 ;  /* 0x0000b002000095a7 */ /* 0x000ea400080210ff */
[----:B--2---:R-:W-:Y:S05]  /*93b0*/  @!P1 BRA `(.L_x_55) ;  /* 0xfffffffc00f09947 */ /* 0x004fea000383ffff */
[----:B------:R-:W-:Y:S05]  /*93c0*/  BRA `(.L_x_152) ;  /* 0xffffff9c00347947 */ /* 0x000fea000383ffff */
.L_x_56:
[----:B------:R-:W-:-:S07]  /*93d0*/  MOV R2, UR8 ;  /* 0x0000000800027c02 */ /* 0x000fce0008000f00 */
.L_x_153:
[----:B-1----:R1:W2:Y:S02]  /*93e0*/  SYNCS.PHASECHK.TRANS64.TRYWAIT P0, [R2+URZ+0xf0], R0 ;  /* 0x0000f000020075a7 */ /* 0x0022a400080011ff */
[----:B--2---:R-:W-:Y:S05]  /*93f0*/  @!P0 NANOSLEEP.SYNCS 0x989680 ;  /* 0x009896800000895d */ /* 0x004fea0003900000 */
[----:B------:R-:W2:Y:S02]  /*9400*/  @!P0 SYNCS.PHASECHK.TRANS64 P0, [R2+URZ+0xf0], R0 ;  /* 0x0000f000020085a7 */ /* 0x000ea400080010ff */
[----:B--2---:R-:W-:Y:S05]  /*9410*/  @!P0 BRA `(.L_x_153) ;  /* 0xfffffffc00f08947 */ /* 0x004fea000383ffff */
[----:B------:R-:W-:Y:S05]  /*9420*/  BRA `(.L_x_154) ;  /* 0xffffff9c00847947 */ /* 0x000fea000383ffff */
.L_x_59:
[----:B------:R-:W-:Y:S07]  /*9430*/  MOV R0, UR7 ;  /* 0x0000000700007c02 */ /* 0x000fee0008000f00 */
.L_x_155:
[----:B-1----:R1:W2:Y:S02]  /*9440*/  SYNCS.PHASECHK.TRANS64.TRYWAIT P0, [R0+URZ], R2 ;  /* 0x00000002000075a7 */ /* 0x0022a400080011ff */
[----:B--2---:R-:W-:Y:S05]  /*9450*/  @!P0 NANOSLEEP.SYNCS 0x989680 ;  /* 0x009896800000895d */ /* 0x004fea0003900000 */
[----:B------:R-:W2:Y:S02]  /*9460*/  @!P0 SYNCS.PHASECHK.TRANS64 P0, [R0+URZ], R2 ;  /* 0x00000002000085a7 */ /* 0x000ea400080010ff */
[----:B--2---:R-:W-:Y:S05]  /*9470*/  @!P0 BRA `(.L_x_155) ;  /* 0xfffffffc00f08947 */ /* 0x004fea000383ffff */
[----:B------:R-:W-:Y:S05]  /*9480*/  BRA `(.L_x_58) ;  /* 0xffffff9c00a07947 */ /* 0x000fea000383ffff */
.L_x_62:
[----:B------:R-:W-:-:S07]  /*9490*/  MOV R0, UR5 ;  /* 0x0000000500007c02 */ /* 0x000fce0008000f00 */
.L_x_156:
[----:B--2---:R2:W3:Y:S02]  /*94a0*/  SYNCS.PHASECHK.TRANS64.TRYWAIT P0, [R0+URZ], R2 ;  /* 0x00000002000075a7 */ /* 0x0044e400080011ff */
[----:B---3--:R-:W-:Y:S05]  /*94b0*/  @!P0 NANOSLEEP.SYNCS 0x989680 ;  /* 0x009896800000895d */ /* 0x008fea0003900000 */
[----:B------:R-:W3:Y:S02]  /*94c0*/  @!P0 SYNCS.PHASECHK.TRANS64 P0, [R0+URZ], R2 ;  /* 0x00000002000085a7 */ /* 0x000ee400080010ff */
[----:B---3--:R-:W-:Y:S05]  /*94d0*/  @!P0 BRA `(.L_x_156) ;  /* 0xfffffffc00f08947 */ /* 0x008fea000383ffff */
[----:B------:R-:W-:Y:S05]  /*94e0*/  BRA `(.L_x_157) ;  /* 0xffffffa000547947 */ /* 0x000fea000383ffff */
.L_x_63:
[----:B------:R-:W-:-:S07]  /*94f0*/  MOV R0, UR5 ;  /* 0x0000000500007c02 */ /* 0x000fce0008000f00 */
.L_x_158:
[----:B-1----:R1:W2:Y:S02]  /*9500*/  SYNCS.PHASECHK.TRANS64.TRYWAIT P0, [R0+URZ], R3 ;  /* 0x00000003000075a7 */ /* 0x0022a400080011ff */
[----:B--2---:R-:W-:Y:S05]  /*9510*/  @!P0 NANOSLEEP.SYNCS 0x989680 ;  /* 0x009896800000895d */ /* 0x004fea0003900000 */
[----:B------:R-:W2:Y:S02]  /*9520*/  @!P0 SYNCS.PHASECHK.TRANS64 P0, [R0+URZ], R3 ;  /* 0x00000003000085a7 */ /* 0x000ea400080010ff */
[----:B--2---:R-:W-:Y:S05]  /*9530*/  @!P0 BRA `(.L_x_158) ;  /* 0xfffffffc00f08947 */ /* 0x004fea000383ffff */
[----:B------:R-:W-:Y:S05]  /*9540*/  BRA `(.L_x_159) ;  /* 0xffffffa000607947 */ /* 0x000fea000383ffff */
.L_x_64:
[----:B------:R-:W-:-:S07]  /*9550*/  MOV R0, UR5 ;  /* 0x0000000500007c02 */ /* 0x000fce0008000f00 */
.L_x_160:
[----:B-1----:R1:W2:Y:S02]  /*9560*/  SYNCS.PHASECHK.TRANS64.TRYWAIT P0, [R0+URZ], R3 ;  /* 0x00000003000075a7 */ /* 0x0022a400080011ff */
[----:B--2---:R-:W-:Y:S05]  /*9570*/  @!P0 NANOSLEEP.SYNCS 0x989680 ;  /* 0x009896800000895d */ /* 0x004fea0003900000 */
[----:B------:R-:W2:Y:S02]  /*9580*/  @!P0 SYNCS.PHASECHK.TRANS64 P0, [R0+URZ], R3 ;  /* 0x00000003000085a7 */ /* 0x000ea400080010ff */
[----:B--2---:R-:W-:Y:S05]  /*9590*/  @!P0 BRA `(.L_x_160) ;  /* 0xfffffffc00f08947 */ /* 0x004fea000383ffff */
[----:B------:R-:W-:Y:S05]  /*95a0*/  BRA `(.L_x_161) ;  /* 0xffffffa0006c7947 */ /* 0x000fea000383ffff */
.L_x_65:
[----:B-1----:R-:W-:-:S07]  /*95b0*/  MOV R0, UR7 ;  /* 0x0000000700007c02 */ /* 0x002fce0008000f00 */
.L_x_162:
[----:B-1----:R1:W2:Y:S02]  /*95c0*/  SYNCS.PHASECHK.TRANS64.TRYWAIT P0, [R0+URZ], R2 ;  /* 0x00000002000075a7 */ /* 0x0022a400080011ff */
[----:B--2---:R-:W-:Y:S05]  /*95d0*/  @!P0 NANOSLEEP.SYNCS 0x989680 ;  /* 0x009896800000895d */ /* 0x004fea0003900000 */
[----:B------:R-:W2:Y:S02]  /*95e0*/  @!P0 SYNCS.PHASECHK.TRANS64 P0, [R0+URZ], R2 ;  /* 0x00000002000085a7 */ /* 0x000ea400080010ff */
[----:B--2---:R-:W-:Y:S05]  /*95f0*/  @!P0 BRA `(.L_x_162) ;  /* 0xfffffffc00f08947 */ /* 0x004fea000383ffff */
[----:B------:R-:W-:Y:S05]  /*9600*/  BRA `(.L_x_163) ;  /* 0xffffffa000787947 */ /* 0x000fea000383ffff */
.L_x_70:
[----:B--2---:R2:W3:Y:S02]  /*9610*/  SYNCS.PHASECHK.TRANS64.TRYWAIT P0, [R0+URZ+0xb0], R2 ;  /* 0x0000b002000075a7 */ /* 0x0044e400080011ff */
[----:B---3--:R-:W-:Y:S05]  /*9620*/  @!P0 NANOSLEEP.SYNCS 0x989680 ;  /* 0x009896800000895d */ /* 0x008fea0003900000 */
[----:B------:R-:W3:Y:S02]  /*9630*/  @!P0 SYNCS.PHASECHK.TRANS64 P0, [R0+URZ+0xb0], R2 ;  /* 0x0000b002000085a7 */ /* 0x000ee400080010ff */
[----:B---3--:R-:W-:Y:S05]  /*9640*/  @!P0 BRA `(.L_x_70) ;  /* 0xfffffffc00f08947 */ /* 0x008fea000383ffff */
[----:B------:R-:W-:Y:S05]  /*9650*/  BRA `(.L_x_164) ;  /* 0xffffffa400847947 */ /* 0x000fea000383ffff */
.L_x_73:
[----:B------:R-:W-:Y:S07]  /*9660*/  MOV R0, UR7 ;  /* 0x0000000700007c02 */ /* 0x000fee0008000f00 */
.L_x_165:
[----:B--2---:R2:W3:Y:S02]  /*9670*/  SYNCS.PHASECHK.TRANS64.TRYWAIT P0, [R0+URZ+0xa8], R2 ;  /* 0x0000a802000075a7 */ /* 0x0044e400080011ff */
[----:B---3--:R-:W-:Y:S05]  /*9680*/  @!P0 NANOSLEEP.SYNCS 0x989680 ;  /* 0x009896800000895d */ /* 0x008fea0003900000 */
[----:B------:R-:W3:Y:S02]  /*9690*/  @!P0 SYNCS.PHASECHK.TRANS64 P0, [R0+URZ+0xa8], R2 ;  /* 0x0000a802000085a7 */ /* 0x000ee400080010ff */
[----:B---3--:R-:W-:Y:S05]  /*96a0*/  @!P0 BRA `(.L_x_165) ;  /* 0xfffffffc00f08947 */ /* 0x008fea000383ffff */
[----:B------:R-:W-:Y:S05]  /*96b0*/  BRA `(.L_x_72) ;  /* 0xffffffa800647947 */ /* 0x000fea000383ffff */
.L_x_76:
[----:B------:R-:W-:Y:S07]  /*96c0*/  MOV R0, UR7 ;  /* 0x0000000700007c02 */ /* 0x000fee0008000f00 */
.L_x_166:
[----:B-1----:R1:W2:Y:S02]  /*96d0*/  SYNCS.PHASECHK.TRANS64.TRYWAIT P0, [R0+URZ+0x80], R14 ;  /* 0x0000800e000075a7 */ /* 0x0022a400080011ff */
[----:B--2---:R-:W-:Y:S05]  /*96e0*/  @!P0 NANOSLEEP.SYNCS 0x989680 ;  /* 0x009896800000895d */ /* 0x004fea0003900000 */
[----:B------:R-:W2:Y:S02]  /*96f0*/  @!P0 SYNCS.PHASECHK.TRANS64 P0, [R0+URZ+0x80], R14 ;  /* 0x0000800e000085a7 */ /* 0x000ea400080010ff */
[----:B--2---:R-:W-:Y:S05]  /*9700*/  @!P0 BRA `(.L_x_166) ;  /* 0xfffffffc00f08947 */ /* 0x004fea000383ffff */
[----:B------:R-:W-:Y:S05]  /*9710*/  BRA `(.L_x_167) ;  /* 0xffffffa800dc7947 */ /* 0x000fea000383ffff */
.L_x_77:
[----:B------:R-:W-:Y:S07]  /*9720*/  MOV R0, UR7 ;  /* 0x0000000700007c02 */ /* 0x000fee0008000f00 */
.L_x_168:
[----:B-1----:R1:W2:Y:S02]  /*9730*/  SYNCS.PHASECHK.TRANS64.TRYWAIT P0, [R0+URZ+0x88], R14 ;  /* 0x0000880e000075a7 */ /* 0x0022a400080011ff */
[----:B--2---:R-:W-:Y:S05]  /*9740*/  @!P0 NANOSLEEP.SYNCS 0x989680 ;  /* 0x009896800000895d */ /* 0x004fea0003900000 */
[----:B------:R-:W2:Y:S02]  /*9750*/  @!P0 SYNCS.PHASECHK.TRANS64 P0, [R0+URZ+0x88], R14 ;  /* 0x0000880e000085a7 */ /* 0x000ea400080010ff */
[----:B--2---:R-:W-:Y:S05]  /*9760*/  @!P0 BRA `(.L_x_168) ;  /* 0xfffffffc00f08947 */ /* 0x004fea000383ffff */
[----:B------:R-:W-:Y:S05]  /*9770*/  BRA `(.L_x_169) ;  /* 0xffffffac00147947 */ /* 0x000fea000383ffff */
.L_x_78:
[----:B------:R-:W-:Y:S07]  /*9780*/  MOV R0, UR7 ;  /* 0x0000000700007c02 */ /* 0x000fee0008000f00 */
.L_x_170:
[----:B-1----:R1:W2:Y:S02]  /*9790*/  SYNCS.PHASECHK.TRANS64.TRYWAIT P0, [R0+URZ+0x90], R14 ;  /* 0x0000900e000075a7 */ /* 0x0022a400080011ff */
[----:B--2---:R-:W-:Y:S05]  /*97a0*/  @!P0 NANOSLEEP.SYNCS 0x989680 ;  /* 0x009896800000895d */ /* 0x004fea0003900000 */
[----:B------:R-:W2:Y:S02]  /*97b0*/  @!P0 SYNCS.PHASECHK.TRANS64 P0, [R0+URZ+0x90], R14 ;  /* 0x0000900e000085a7 */ /* 0x000ea400080010ff */
[----:B--2---:R-:W-:Y:S05]  /*97c0*/  @!P0 BRA `(.L_x_170) ;  /* 0xfffffffc00f08947 */ /* 0x004fea000383ffff */
[----:B------:R-:W-:Y:S05]  /*97d0*/  BRA `(.L_x_171) ;  /* 0xffffffac00587947 */ /* 0x000fea000383ffff */
.L_x_79:
[----:B------:R-:W-:Y:S07]  /*97e0*/  MOV R0, UR7 ;  /* 0x0000000700007c02 */ /* 0x000fee0008000f00 */
.L_x_172:
[----:B-1----:R1:W2:Y:S02]  /*97f0*/  SYNCS.PHASECHK.TRANS64.TRYWAIT P0, [R0+URZ+0x98], R14 ;  /* 0x0000980e000075a7 */ /* 0x0022a400080011ff */
[----:B--2---:R-:W-:Y:S05]  /*9800*/  @!P0 NANOSLEEP.SYNCS 0x989680 ;  /* 0x009896800000895d */ /* 0x004fea0003900000 */
[----:B------:R-:W2:Y:S02]  /*9810*/  @!P0 SYNCS.PHASECHK.TRANS64 P0, [R0+URZ+0x98], R14 ;  /* 0x0000980e000085a7 */ /* 0x000ea400080010ff */
[----:B--2---:R-:W-:Y:S05]  /*9820*/  @!P0 BRA `(.L_x_172) ;  /* 0xfffffffc00f08947 */ /* 0x004fea000383ffff */
[----:B------:R-:W-:Y:S05]  /*9830*/  BRA `(.L_x_173) ;  /* 0xffffffac00dc7947 */ /* 0x000fea000383ffff */
.L_x_81:
[----:B------:R-:W-:-:S07]  /*9840*/  MOV R0, UR7 ;  /* 0x0000000700007c02 */ /* 0x000fce0008000f00 */
.L_x_174:
[----:B-1----:R1:W3:Y:S02]  /*9850*/  SYNCS.PHASECHK.TRANS64.TRYWAIT P0, [R0+URZ+0x80], R2 ;  /* 0x00008002000075a7 */ /* 0x0022e400080011ff */
[----:B---3--:R-:W-:Y:S05]  /*9860*/  @!P0 NANOSLEEP.SYNCS 0x989680 ;  /* 0x009896800000895d */ /* 0x008fea0003900000 */
[----:B------:R-:W3:Y:S02]  /*9870*/  @!P0 SYNCS.PHASECHK.TRANS64 P0, [R0+URZ+0x80], R2 ;  /* 0x00008002000085a7 */ /* 0x000ee400080010ff */
[----:B---3--:R-:W-:Y:S05]  /*9880*/  @!P0 BRA `(.L_x_174) ;  /* 0xfffffffc00f08947 */ /* 0x008fea000383ffff */
[----:B------:R-:W-:Y:S05]  /*9890*/  BRA `(.L_x_175) ;  /* 0xffffffb0004c7947 */ /* 0x000fea000383ffff */
.L_x_82:
[----:B-1----:R-:W-:-:S07]  /*98a0*/  MOV R0, UR7 ;  /* 0x0000000700007c02 */ /* 0x002fce0008000f00 */
.L_x_176:
[----:B-1----:R1:W3:Y:S02]  /*98b0*/  SYNCS.PHASECHK.TRANS64.TRYWAIT P0, [R0+URZ+0x88], R2 ;  /* 0x00008802000075a7 */ /* 0x0022e400080011ff */
[----:B---3--:R-:W-:Y:S05]  /*98c0*/  @!P0 NANOSLEEP.SYNCS 0x989680 ;  /* 0x009896800000895d */ /* 0x008fea0003900000 */
[----:B------:R-:W3:Y:S02]  /*98d0*/  @!P0 SYNCS.PHASECHK.TRANS64 P0, [R0+URZ+0x88], R2 ;  /* 0x00008802000085a7 */ /* 0x000ee400080010ff */
[----:B---3--:R-:W-:Y:S05]  /*98e0*/  @!P0 BRA `(.L_x_176) ;  /* 0xfffffffc00f08947 */ /* 0x008fea000383ffff */
[----:B------:R-:W-:Y:S05]  /*98f0*/  BRA `(.L_x_177) ;  /* 0xffffffb0003c7947 */ /* 0x000fea000383ffff */
.L_x_83:
[----:B-1----:R-:W-:-:S07]  /*9900*/  MOV R0, UR7 ;  /* 0x0000000700007c02 */ /* 0x002fce0008000f00 */
.L_x_178:
[----:B-1----:R1:W3:Y:S02]  /*9910*/  SYNCS.PHASECHK.TRANS64.TRYWAIT P0, [R0+URZ+0x90], R2 ;  /* 0x00009002000075a7 */ /* 0x0022e400080011ff */
[----:B---3--:R-:W-:Y:S05]  /*9920*/  @!P0 NANOSLEEP.SYNCS 0x989680 ;  /* 0x009896800000895d */ /* 0x008fea0003900000 */
[----:B------:R-:W3:Y:S02]  /*9930*/  @!P0 SYNCS.PHASECHK.TRANS64 P0, [R0+URZ+0x90], R2 ;  /* 0x00009002000085a7 */ /* 0x000ee400080010ff */
[----:B---3--:R-:W-:Y:S05]  /*9940*/  @!P0 BRA `(.L_x_178) ;  /* 0xfffffffc00f08947 */ /* 0x008fea000383ffff */
[----:B------:R-:W-:Y:S05]  /*9950*/  BRA `(.L_x_179) ;  /* 0xffffffb0002c7947 */ /* 0x000fea000383ffff */
.L_x_85:
[----:B--2---:R2:W4:Y:S02]  /*9960*/  SYNCS.PHASECHK.TRANS64.TRYWAIT P0, [R0+URZ+0xb0], R2 ;  /* 0x0000b002000075a7 */ /* 0x00452400080011ff */
[----:B----4-:R-:W-:Y:S05]  /*9970*/  @!P0 NANOSLEEP.SYNCS 0x989680 ;  /* 0x009896800000895d */ /* 0x010fea0003900000 */
[----:B------:R-:W4:Y:S02]  /*9980*/  @!P0 SYNCS.PHASECHK.TRANS64 P0, [R0+URZ+0xb0], R2 ;  /* 0x0000b002000085a7 */ /* 0x000f2400080010ff */
[----:B----4-:R-:W-:Y:S05]  /*9990*/  @!P0 BRA `(.L_x_85) ;  /* 0xfffffffc00f08947 */ /* 0x010fea000383ffff */
[----:B------:R-:W-:Y:S05]  /*99a0*/  BRA `(.L_x_180) ;  /* 0xffffffb400007947 */ /* 0x000fea000383ffff */
.L_x_96:
[----:B-1----:R-:W-:Y:S04]  /*99b0*/  MOV R0, UR48 ;  /* 0x0000003000007c02 */ /* 0x002fe80008000f00 */
[----:B------:R1:W3:Y:S03]  /*99c0*/  SYNCS.PHASECHK.TRANS64.TRYWAIT P1, [R0+URZ+0x60], R3 ;  /* 0x00006003000075a7 */ /* 0x0002e600080211ff */
[----:B---3--:R-:W-:Y:S05]  /*99d0*/  @!P1 NANOSLEEP.SYNCS 0x989680 ;  /* 0x009896800000995d */ /* 0x008fea0003900000 */
[----:B------:R-:W3:Y:S02]  /*99e0*/  @!P1 SYNCS.PHASECHK.TRANS64 P1, [R0+URZ+0x60], R3 ;  /* 0x00006003000095a7 */ /* 0x000ee400080210ff */
[----:B---3--:R-:W-:Y:S05]  /*99f0*/  @!P1 BRA `(.L_x_96) ;  /* 0xfffffffc00ec9947 */ /* 0x008fea000383ffff */
[----:B------:R-:W-:Y:S05]  /*9a00*/  BRA `(.L_x_95) ;  /* 0xffffffc000387947 */ /* 0x000fea000383ffff */
.L_x_98:
[----:B-1----:R1:W2:Y:S02]  /*9a10*/  SYNCS.PHASECHK.TRANS64.TRYWAIT P0, [R64+URZ+0xd0], R2 ;  /* 0x0000d002400075a7 */ /* 0x0022a400080011ff */
[----:B--2---:R-:W-:Y:S05]  /*9a20*/  @!P0 NANOSLEEP.SYNCS 0x989680 ;  /* 0x009896800000895d */ /* 0x004fea0003900000 */
[----:B------:R-:W2:Y:S02]  /*9a30*/  @!P0 SYNCS.PHASECHK.TRANS64 P0, [R64+URZ+0xd0], R2 ;  /* 0x0000d002400085a7 */ /* 0x000ea400080010ff */
[----:B--2---:R-:W-:Y:S05]  /*9a40*/  @!P0 BRA `(.L_x_98) ;  /* 0xfffffffc00f08947 */ /* 0x004fea000383ffff */
[----:B------:R-:W-:Y:S05]  /*9a50*/  BRA `(.L_x_97) ;  /* 0xffffffc000647947 */ /* 0x000fea000383ffff */
.L_x_107:
[----:B--2---:R2:W3:Y:S02]  /*9a60*/  SYNCS.PHASECHK.TRANS64.TRYWAIT P0, [R2+URZ+0x60], R0 ;  /* 0x00006000020075a7 */ /* 0x0044e400080011ff */
[----:B---3--:R-:W-:Y:S05]  /*9a70*/  @!P0 NANOSLEEP.SYNCS 0x989680 ;  /* 0x009896800000895d */ /* 0x008fea0003900000 */
[----:B------:R-:W3:Y:S02]  /*9a80*/  @!P0 SYNCS.PHASECHK.TRANS64 P0, [R2+URZ+0x60], R0 ;  /* 0x00006000020085a7 */ /* 0x000ee400080010ff */
[----:B---3--:R-:W-:Y:S05]  /*9a90*/  @!P0 BRA `(.L_x_107) ;  /* 0xfffffffc00f08947 */ /* 0x008fea000383ffff */
[----:B------:R-:W-:Y:S05]  /*9aa0*/  BRA `(.L_x_106) ;  /* 0xffffffcc00487947 */ /* 0x000fea000383ffff */
.L_x_115:
[----:B--2---:R2:W3:Y:S02]  /*9ab0*/  SYNCS.PHASECHK.TRANS64.TRYWAIT P0, [R0+URZ+0x60], R5 ;  /* 0x00006005000075a7 */ /* 0x0044e400080011ff */
[----:B---3--:R-:W-:Y:S05]  /*9ac0*/  @!P0 NANOSLEEP.SYNCS 0x989680 ;  /* 0x009896800000895d */ /* 0x008fea0003900000 */
[----:B------:R-:W3:Y:S02]  /*9ad0*/  @!P0 SYNCS.PHASECHK.TRANS64 P0, [R0+URZ+0x60], R5 ;  /* 0x00006005000085a7 */ /* 0x000ee400080010ff */
[----:B---3--:R-:W-:Y:S05]  /*9ae0*/  @!P0 BRA `(.L_x_115) ;  /* 0xfffffffc00f08947 */ /* 0x008fea000383ffff */
[----:B------:R-:W-:Y:S05]  /*9af0*/  BRA `(.L_x_114) ;  /* 0xffffffd8004c7947 */ /* 0x000fea000383ffff */
.L_x_123:
[----:B--2---:R2:W3:Y:S02]  /*9b00*/  SYNCS.PHASECHK.TRANS64.TRYWAIT P0, [R2+URZ+0x60], R0 ;  /* 0x00006000020075a7 */ /* 0x0044e400080011ff */
[----:B---3--:R-:W-:Y:S05]  /*9b10*/  @!P0 NANOSLEEP.SYNCS 0x989680 ;  /* 0x009896800000895d */ /* 0x008fea0003900000 */
[----:B------:R-:W3:Y:S02]  /*9b20*/  @!P0 SYNCS.PHASECHK.TRANS64 P0, [R2+URZ+0x60], R0 ;  /* 0x00006000020085a7 */ /* 0x000ee400080010ff */
[----:B---3--:R-:W-:Y:S05]  /*9b30*/  @!P0 BRA `(.L_x_123) ;  /* 0xfffffffc00f08947 */ /* 0x008fea000383ffff */
[----:B------:R-:W-:Y:S05]  /*9b40*/  BRA `(.L_x_122) ;  /* 0xffffffe400507947 */ /* 0x000fea000383ffff */
        .weak           $__internal_0_$__cuda_sm10x_tcgen05_guardrail_trap_col_being_dealloced_not_returned_by_alloc
        .type           $__internal_0_$__cuda_sm10x_tcgen05_guardrail_trap_col_being_dealloced_not_returned_by_alloc,@function
        .size           $__internal_0_$__cuda_sm10x_tcgen05_guardrail_trap_col_being_dealloced_not_returned_by_alloc,($__internal_1_$__cuda_sm10x_tcgen05_guardrail_trap_phase_invalid_during_alloc - $__internal_0_$__cuda_sm10x_tcgen05_guardrail_trap_col_being_dealloced_not_returned_by_alloc)
$__internal_0_$__cuda_sm10x_tcgen05_guardrail_trap_col_being_dealloced_not_returned_by_alloc:
[----:B------:R-:W-:Y:S05]  /*9b50*/  BPT.TRAP 0x1 ;  /* 0x000000040000795c */ /* 0x000fea0000300000 */
[----:B------:R-:W-:-:S04]  /*9b60*/  HFMA2 R3, -RZ, RZ, 0, 0 ;  /* 0x00000000ff037431 */ /* 0x000fc800000001ff */
[----:B------:R-:W-:Y:S05]  /*9b70*/  RET.REL.NODEC R2 `(_ZN7cutlass13device_kernelINS_4gemm6kernel13GemmUniversalIN4cute5tupleIJiiiiEEENS1_10collective13CollectiveMmaINS1_35MainloopSm100TmaUmmaWarpSpecializedILi6ELi2ELi4ENS5_IJNS4_1CILi1EEESB_SB_EEEEENS5_IJNSA_ILi64EEENSA_ILi256EEENSA_ILi32EEEEEENS_6half_tENS5_IJlSB_lEEESI_SJ_NS4_8TiledMMAINS4_8MMA_AtomIJNS4_20SM100_MMA_F16BF16_SSISI_SI_fLi64ELi256ELNS4_4UMMA5MajorE0ELSO_0ELNSN_7ScaleInE0ELSP_0EEEEEENS4_6LayoutISC_NS5_IJNSA_ILi0EEEST_ST_EEEEENS5_IJNS4_10UnderscoreESW_SW_EEEEENS4_13SM90_TMA_LOADENS4_14ComposedLayoutINS4_7SwizzleILi2ELi4ELi3EEENS4_18smem_ptr_flag_bitsILi16EEENSS_INS5_IJNSA_ILi8EEESG_EEENS5_IJSG_SB_EEEEEEEvNS4_8identityESZ_S19_vS1A_EENS_8epilogue10collective18CollectiveEpilogueINS1C_23Sm100TmaWarpSpecializedILi4ELi2ELi32ELb1ELb0EEEJSH_NS5_IJNSS_ISE_SB_EES1H_EEESI_SJ_SI_SJ_NS1C_6fusion15FusionCallbacksIS1G_NS1J_17LinearCombinationISI_fSI_fLNS_15FloatRoundStyleE2EEESH_S1I_JEEENS4_5SM1004TMEM4LOAD26SM100_TMEM_LOAD_16dp256b8xESZ_NS10_INS11_ILi3ELi4ELi3EEES14_NSS_INS5_IJS15_SE_EEENS5_IJSE_SB_EEEEEEENS4_17SM75_U32x4_LDSM_NENS4_14SM90_TMA_STOREES1X_NS4_17SM90_U32x4_STSM_NENS4_39AutoVectorizingCopyWithAssumedAlignmentILi128EEEEEEvvEEEEvNT_6ParamsE) ;  /* 0xffffff6402207950 */ /* 0x000fea0003c3ffff */
        .weak           $__internal_1_$__cuda_sm10x_tcgen05_guardrail_trap_phase_invalid_during_alloc
        .type           $__internal_1_$__cuda_sm10x_tcgen05_guardrail_trap_phase_invalid_during_alloc,@function
        .size           $__internal_1_$__cuda_sm10x_tcgen05_guardrail_trap_phase_invalid_during_alloc,($__internal_2_$__cuda_sm10x_tcgen05_guardrail_trap_unallocated_columns_being_dealloced - $__internal_1_$__cuda_sm10x_tcgen05_guardrail_trap_phase_invalid_during_alloc)
$__internal_1_$__cuda_sm10x_tcgen05_guardrail_trap_phase_invalid_during_alloc:
[----:B------:R-:W-:Y:S05]  /*9b80*/  BPT.TRAP 0x1 ;  /* 0x000000040000795c */ /* 0x000fea0000300000 */
[----:B------:R-:W-:-:S04]  /*9b90*/  MOV R3, 0x0 ;  /* 0x0000000000037802 */ /* 0x000fc80000000f00 */
[----:B------:R-:W-:Y:S05]  /*9ba0*/  RET.REL.NODEC R2 `(_ZN7cutlass13device_kernelINS_4gemm6kernel13GemmUniversalIN4cute5tupleIJiiiiEEENS1_10collective13CollectiveMmaINS1_35MainloopSm100TmaUmmaWarpSpecializedILi6ELi2ELi4ENS5_IJNS4_1CILi1EEESB_SB_EEEEENS5_IJNSA_ILi64EEENSA_ILi256EEENSA_ILi32EEEEEENS_6half_tENS5_IJlSB_lEEESI_SJ_NS4_8TiledMMAINS4_8MMA_AtomIJNS4_20SM100_MMA_F16BF16_SSISI_SI_fLi64ELi256ELNS4_4UMMA5MajorE0ELSO_0ELNSN_7ScaleInE0ELSP_0EEEEEENS4_6LayoutISC_NS5_IJNSA_ILi0EEEST_ST_EEEEENS5_IJNS4_10UnderscoreESW_SW_EEEEENS4_13SM90_TMA_LOADENS4_14ComposedLayoutINS4_7SwizzleILi2ELi4ELi3EEENS4_18smem_ptr_flag_bitsILi16EEENSS_INS5_IJNSA_ILi8EEESG_EEENS5_IJSG_SB_EEEEEEEvNS4_8identityESZ_S19_vS1A_EENS_8epilogue10collective18CollectiveEpilogueINS1C_23Sm100TmaWarpSpecializedILi4ELi2ELi32ELb1ELb0EEEJSH_NS5_IJNSS_ISE_SB_EES1H_EEESI_SJ_SI_SJ_NS1C_6fusion15FusionCallbacksIS1G_NS1J_17LinearCombinationISI_fSI_fLNS_15FloatRoundStyleE2EEESH_S1I_JEEENS4_5SM1004TMEM4LOAD26SM100_TMEM_LOAD_16dp256b8xESZ_NS10_INS11_ILi3ELi4ELi3EEES14_NSS_INS5_IJS15_SE_EEENS5_IJSE_SB_EEEEEEENS4_17SM75_U32x4_LDSM_NENS4_14SM90_TMA_STOREES1X_NS4_17SM90_U32x4_STSM_NENS4_39AutoVectorizingCopyWithAssumedAlignmentILi128EEEEEEvvEEEEvNT_6ParamsE) ;  /* 0xffffff6402147950 */ /* 0x000fea0003c3ffff */
        .weak           $__internal_2_$__cuda_sm10x_tcgen05_guardrail_trap_unallocated_columns_being_dealloced
        .type           $__internal_2_$__cuda_sm10x_tcgen05_guardrail_trap_unallocated_columns_being_dealloced,@function
        .size           $__internal_2_$__cuda_sm10x_tcgen05_guardrail_trap_unallocated_columns_being_dealloced,(.L_x_182 - $__internal_2_$__cuda_sm10x_tcgen05_guardrail_trap_unallocated_columns_being_dealloced)
$__internal_2_$__cuda_sm10x_tcgen05_guardrail_trap_unallocated_columns_being_dealloced:
[----:B------:R-:W-:Y:S05]  /*9bb0*/  BPT.TRAP 0x1 ;  /* 0x000000040000795c */ /* 0x000fea0000300000 */
[----:B------:R-:W-:-:S04]  /*9bc0*/  HFMA2 R3, -RZ, RZ, 0, 0 ;  /* 0x00000000ff037431 */ /* 0x000fc800000001ff */
[----:B------:R-:W-:Y:S05]  /*9bd0*/  RET.REL.NODEC R2 `(_ZN7cutlass13device_kernelINS_4gemm6kernel13GemmUniversalIN4cute5tupleIJiiiiEEENS1_10collective13CollectiveMmaINS1_35MainloopSm100TmaUmmaWarpSpecializedILi6ELi2ELi4ENS5_IJNS4_1CILi1EEESB_SB_EEEEENS5_IJNSA_ILi64EEENSA_ILi256EEENSA_ILi32EEEEEENS_6half_tENS5_IJlSB_lEEESI_SJ_NS4_8TiledMMAINS4_8MMA_AtomIJNS4_20SM100_MMA_F16BF16_SSISI_SI_fLi64ELi256ELNS4_4UMMA5MajorE0ELSO_0ELNSN_7ScaleInE0ELSP_0EEEEEENS4_6LayoutISC_NS5_IJNSA_ILi0EEEST_ST_EEEEENS5_IJNS4_10UnderscoreESW_SW_EEEEENS4_13SM90_TMA_LOADENS4_14ComposedLayoutINS4_7SwizzleILi2ELi4ELi3EEENS4_18smem_ptr_flag_bitsILi16EEENSS_INS5_IJNSA_ILi8EEESG_EEENS5_IJSG_SB_EEEEEEEvNS4_8identityESZ_S19_vS1A_EENS_8epilogue10collective18CollectiveEpilogueINS1C_23Sm100TmaWarpSpecializedILi4ELi2ELi32ELb1ELb0EEEJSH_NS5_IJNSS_ISE_SB_EES1H_EEESI_SJ_SI_SJ_NS1C_6fusion15FusionCallbacksIS1G_NS1J_17LinearCombinationISI_fSI_fLNS_15FloatRoundStyleE2EEESH_S1I_JEEENS4_5SM1004TMEM4LOAD26SM100_TMEM_LOAD_16dp256b8xESZ_NS10_INS11_ILi3ELi4ELi3EEES14_NSS_INS5_IJS15_SE_EEENS5_IJSE_SB_EEEEEEENS4_17SM75_U32x4_LDSM_NENS4_14SM90_TMA_STOREES1X_NS4_17SM90_U32x4_STSM_NENS4_39AutoVectorizingCopyWithAssumedAlignmentILi128EEEEEEvvEEEEvNT_6ParamsE) ;  /* 0xffffff6402087950 */ /* 0x000fea0003c3ffff */
.L_x_181:
[----:B------:R-:W-:-:S00]  /*9be0*/  BRA `(.L_x_181) ;  /* 0xfffffffc00fc7947 */ /* 0x000fc0000383ffff */
[----:B------:R-:W-:-:S00]  /*9bf0*/  NOP ;  /* 0x0000000000007918 */ /* 0x000fc00000000000 */
        /* <DEDUP_REMOVED lines=8> */
.L_x_182:


//--------------------- .nv.global.init           --------------------------
	.section	.nv.global.init,"aw",@progbits
.nv.global.init:
	.type		$str$27,@object
	.size		$str$27,($str$28 - $str$27)
$str$27:
        /*0000*/ 	.byte	0x28, 0x61, 0x64, 0x64, 0x72, 0x65, 0x73, 0x73, 0x20, 0x26, 0x20, 0x6d, 0x61, 0x73, 0x6b, 0x29
        /*0010*/ 	.byte	0x20, 0x3d, 0x3d, 0x20, 0x30, 0x00
	.type		$str$28,@object
	.size		$str$28,($str$26 - $str$28)
$str$28:
        /*0016*/ 	.byte	0x2f, 0x74, 0x6d, 0x70, 0x2f, 0x63, 0x75, 0x74, 0x6c, 0x61, 0x73, 0x73, 0x5f, 0x73, 0x77, 0x65
        /*0026*/ 	.byte	0x65, 0x70, 0x5f, 0x73, 0x72, 0x63, 0x2f, 0x69, 0x6e, 0x63, 0x6c, 0x75, 0x64, 0x65, 0x2f, 0x63
        /*0036*/ 	.byte	0x75, 0x74, 0x65, 0x2f, 0x70, 0x6f, 0x69, 0x6e, 0x74, 0x65, 0x72, 0x5f, 0x66, 0x6c, 0x61, 0x67
        /*0046*/ 	.byte	0x67, 0x65, 0x64, 0x2e, 0x68, 0x70, 0x70, 0x00
	.type		$str$26,@object
	.size		$str$26,($str$25 - $str$26)
$str$26:
        /*004e*/ 	.byte	0x2f, 0x74, 0x6d, 0x70, 0x2f, 0x63, 0x75, 0x74, 0x6c, 0x61, 0x73, 0x73, 0x5f, 0x73, 0x77, 0x65
        /*005e*/ 	.byte	0x65, 0x70, 0x5f, 0x73, 0x72, 0x63, 0x2f, 0x69, 0x6e, 0x63, 0x6c, 0x75, 0x64, 0x65, 0x2f, 0x63
        /*006e*/ 	.byte	0x75, 0x74, 0x65, 0x2f, 0x61, 0x74, 0x6f, 0x6d, 0x2f, 0x63, 0x6f, 0x70, 0x79, 0x5f, 0x74, 0x72
        /*007e*/ 	.byte	0x61, 0x69, 0x74, 0x73, 0x5f, 0x73, 0x6d, 0x31, 0x30, 0x30, 0x2e, 0x68, 0x70, 0x70, 0x00
	.type		$str$25,@object
	.size		$str$25,(__unnamed_1 - $str$25)
$str$25:
        /*008d*/ 	.byte	0x28, 0x28, 0x75, 0x69, 0x6e, 0x74, 0x33, 0x32, 0x5f, 0x74, 0x28, 0x74, 0x68, 0x72, 0x65, 0x61
        /*009d*/ 	.byte	0x64, 0x49, 0x64, 0x78, 0x2e, 0x78, 0x29, 0x20, 0x2f, 0x20, 0x33, 0x32, 0x29, 0x20, 0x25, 0x20
        /*00ad*/ 	.byte	0x34, 0x29, 0x20, 0x3d, 0x3d, 0x20, 0x28, 0x28, 0x28, 0x74, 0x6d, 0x65, 0x6d, 0x5f, 0x61, 0x64
        /*00bd*/ 	.byte	0x64, 0x72, 0x20, 0x3e, 0x3e, 0x20, 0x31, 0x36, 0x29, 0x20, 0x2f, 0x20, 0x33, 0x32, 0x29, 0x20
        /*00cd*/ 	.byte	0x25, 0x20, 0x34, 0x29, 0x00
	.type		__unnamed_1,@object
	.size		__unnamed_1,(__unnamed_2 - __unnamed_1)
__unnamed_1:
        /*00d2*/ 	.byte	0x61, 0x75, 0x74, 0x6f, 0x20, 0x63, 0x75, 0x74, 0x65, 0x3a, 0x3a, 0x61, 0x73, 0x5f, 0x70, 0x6f
        /* <DEDUP_REMOVED lines=24> */
        /*0262*/ 	.byte	0x3e, 0x3e, 0x3e, 0x5d, 0x00
	.type		__unnamed_2,@object
	.size		__unnamed_2,(.L_2 - __unnamed_2)
__unnamed_2:
        /* <DEDUP_REMOVED lines=46> */
        /*0547*/ 	.byte	0x75, 0x74, 0x65, 0x3a, 0x3a, 0x43, 0x3c, 0x30, 0x3e, 0x3e, 0x3e, 0x3e, 0x5d, 0x00
.L_2:


//--------------------- .nv.shared._ZN7cutlass13device_kernelINS_4gemm6kernel13GemmUniversalIN4cute5tupleIJiiiiEEENS1_10collective13CollectiveMmaINS1_35MainloopSm100TmaUmmaWarpSpecializedILi6ELi2ELi4ENS5_IJNS4_1CILi1EEESB_SB_EEEEENS5_IJNSA_ILi64EEENSA_ILi256EEENSA_ILi32EEEEEENS_6half_tENS5_IJlSB_lEEESI_SJ_NS4_8TiledMMAINS4_8MMA_AtomIJNS4_20SM100_MMA_F16BF16_SSISI_SI_fLi64ELi256ELNS4_4UMMA5MajorE0ELSO_0ELNSN_7ScaleInE0ELSP_0EEEEEENS4_6LayoutISC_NS5_IJNSA_ILi0EEEST_ST_EEEEENS5_IJNS4_10UnderscoreESW_SW_EEEEENS4_13SM90_TMA_LOADENS4_14ComposedLayoutINS4_7SwizzleILi2ELi4ELi3EEENS4_18smem_ptr_flag_bitsILi16EEENSS_INS5_IJNSA_ILi8EEESG_EEENS5_IJSG_SB_EEEEEEEvNS4_8identityESZ_S19_vS1A_EENS_8epilogue10collective18CollectiveEpilogueINS1C_23Sm100TmaWarpSpecializedILi4ELi2ELi32ELb1ELb0EEEJSH_NS5_IJNSS_ISE_SB_EES1H_EEESI_SJ_SI_SJ_NS1C_6fusion15FusionCallbacksIS1G_NS1J_17LinearCombinationISI_fSI_fLNS_15FloatRoundStyleE2EEESH_S1I_JEEENS4_5SM1004TMEM4LOAD26SM100_TMEM_LOAD_16dp256b8xESZ_NS10_INS11_ILi3ELi4ELi3EEES14_NSS_INS5_IJS15_SE_EEENS5_IJSE_SB_EEEEEEENS4_17SM75_U32x4_LDSM_NENS4_14SM90_TMA_STOREES1X_NS4_17SM90_U32x4_STSM_NENS4_39AutoVectorizingCopyWithAssumedAlignmentILi128EEEEEEvvEEEEvNT_6ParamsE --------------------------
	.section	.nv.shared._ZN7cutlass13device_kernelINS_4gemm6kernel13GemmUniversalIN4cute5tupleIJiiiiEEENS1_10collective13CollectiveMmaINS1_35MainloopSm100TmaUmmaWarpSpecializedILi6ELi2ELi4ENS5_IJNS4_1CILi1EEESB_SB_EEEEENS5_IJNSA_ILi64EEENSA_ILi256EEENSA_ILi32EEEEEENS_6half_tENS5_IJlSB_lEEESI_SJ_NS4_8TiledMMAINS4_8MMA_AtomIJNS4_20SM100_MMA_F16BF16_SSISI_SI_fLi64ELi256ELNS4_4UMMA5MajorE0ELSO_0ELNSN_7ScaleInE0ELSP_0EEEEEENS4_6LayoutISC_NS5_IJNSA_ILi0EEEST_ST_EEEEENS5_IJNS4_10UnderscoreESW_SW_EEEEENS4_13SM90_TMA_LOADENS4_14ComposedLayoutINS4_7SwizzleILi2ELi4ELi3EEENS4_18smem_ptr_flag_bitsILi16EEENSS_INS5_IJNSA_ILi8EEESG_EEENS5_IJSG_SB_EEEEEEEvNS4_8identityESZ_S19_vS1A_EENS_8epilogue10collective18CollectiveEpilogueINS1C_23Sm100TmaWarpSpecializedILi4ELi2ELi32ELb1ELb0EEEJSH_NS5_IJNSS_ISE_SB_EES1H_EEESI_SJ_SI_SJ_NS1C_6fusion15FusionCallbacksIS1G_NS1J_17LinearCombinationISI_fSI_fLNS_15FloatRoundStyleE2EEESH_S1I_JEEENS4_5SM1004TMEM4LOAD26SM100_TMEM_LOAD_16dp256b8xESZ_NS10_INS11_ILi3ELi4ELi3EEES14_NSS_INS5_IJS15_SE_EEENS5_IJSE_SB_EEEEEEENS4_17SM75_U32x4_LDSM_NENS4_14SM90_TMA_STOREES1X_NS4_17SM90_U32x4_STSM_NENS4_39AutoVectorizingCopyWithAssumedAlignmentILi128EEEEEEvvEEEEvNT_6ParamsE,"aw",@nobits
	.sectionflags	@""
	.align	16
	.zero		1024


//--------------------- .nv.shared.reserved.0     --------------------------
	.section	.nv.shared.reserved.0,"aw",@nobits
	.weak		__nv_reservedSMEM_offset_0_alias
	.size		__nv_reservedSMEM_offset_0_alias, 0, 64
	.other		__nv_reservedSMEM_offset_0_alias,@"STO_CUDA_RESERVED_SHARED STV_DEFAULT"
__nv_reservedSMEM_offset_0_alias:
	.zero		0
.nv.shared.reserved.0:
	.zero		64
	.weak		__nv_reservedSMEM_tcgen05_partition
	.type		__nv_reservedSMEM_tcgen05_partition,@object
	.size		__nv_reservedSMEM_tcgen05_partition,(.L_0 - __nv_reservedSMEM_tcgen05_partition)
__nv_reservedSMEM_tcgen05_partition:
	.zero		32
.L_0:


//--------------------- .nv.global                --------------------------
	.section	.nv.global,"aw",@nobits
.nv.global:
	.type		_ZN40_INTERNAL_a590b895_4_k_cu_0536bd1c_180384cute1_E,@object
	.size		_ZN40_INTERNAL_a590b895_4_k_cu_0536bd1c_180384cute1_E,(_ZN40_INTERNAL_a590b895_4_k_cu_0536bd1c_180384cuda3std3__45__cpo6cbeginE - _ZN40_INTERNAL_a590b895_4_k_cu_0536bd1c_180384cute1_E)
_ZN40_INTERNAL_a590b895_4_k_cu_0536bd1c_180384cute1_E:
	.zero		1
	.type		_ZN40_INTERNAL_a590b895_4_k_cu_0536bd1c_180384cuda3std3__45__cpo6cbeginE,@object
	.size		_ZN40_INTERNAL_a590b895_4_k_cu_0536bd1c_180384cuda3std3__45__cpo6cbeginE,(_ZN40_INTERNAL_a590b895_4_k_cu_0536bd1c_180384cuda3std3__48in_placeE - _ZN40_INTERNAL_a590b895_4_k_cu_0536bd1c_180384cuda3std3__45__cpo6cbeginE)
_ZN40_INTERNAL_a590b895_4_k_cu_0536bd1c_180384cuda3std3__45__cpo6cbeginE:
	.zero		1
	.type		_ZN40_INTERNAL_a590b895_4_k_cu_0536bd1c_180384cuda3std3__48in_placeE,@object
	.size		_ZN40_INTERNAL_a590b895_4_k_cu_0536bd1c_180384cuda3std3__48in_placeE,(_ZN40_INTERNAL_a590b895_4_k_cu_0536bd1c_180384cuda3std6ranges3__45__cpo9iter_moveE - _ZN40_INTERNAL_a590b895_4_k_cu_0536bd1c_180384cuda3std3__48in_placeE)
_ZN40_INTERNAL_a590b895_4_k_cu_0536bd1c_180384cuda3std3__48in_placeE:
	.zero		1
	.type		_ZN40_INTERNAL_a590b895_4_k_cu_0536bd1c_180384cuda3std6ranges3__45__cpo9iter_moveE,@object
	.size		_ZN40_INTERNAL_a590b895_4_k_cu_0536bd1c_180384cuda3std6ranges3__45__cpo9iter_moveE,(_ZN40_INTERNAL_a590b895_4_k_cu_0536bd1c_180384cuda3std3__45__cpo5beginE - _ZN40_INTERNAL_a590b895_4_k_cu_0536bd1c_180384cuda3std6ranges3__45__cpo9iter_moveE)
_ZN40_INTERNAL_a590b895_4_k_cu_0536bd1c_180384cuda3std6ranges3__45__cpo9iter_moveE:
	.zero		1
	.type		_ZN40_INTERNAL_a590b895_4_k_cu_0536bd1c_180384cuda3std3__45__cpo5beginE,@object
	.size		_ZN40_INTERNAL_a590b895_4_k_cu_0536bd1c_180384cuda3std3__45__cpo5beginE,(_ZN40_INTERNAL_a590b895_4_k_cu_0536bd1c_180384cuda3std3__442_GLOBAL__N__a590b895_4_k_cu_0536bd1c_180386ignoreE - _ZN40_INTERNAL_a590b895_4_k_cu_0536bd1c_180384cuda3std3__45__cpo5beginE)
_ZN40_INTERNAL_a590b895_4_k_cu_0536bd1c_180384cuda3std3__45__cpo5beginE:
	.zero		1
	.type		_ZN40_INTERNAL_a590b895_4_k_cu_0536bd1c_180384cuda3std3__442_GLOBAL__N__a590b895_4_k_cu_0536bd1c_180386ignoreE,@object
	.size		_ZN40_INTERNAL_a590b895_4_k_cu_0536bd1c_180384cuda3std3__442_GLOBAL__N__a590b895_4_k_cu_0536bd1c_180386ignoreE,(_ZN40_INTERNAL_a590b895_4_k_cu_0536bd1c_180384cute7productE - _ZN40_INTERNAL_a590b895_4_k_cu_0536bd1c_180384cuda3std3__442_GLOBAL__N__a590b895_4_k_cu_0536bd1c_180386ignoreE)
_ZN40_INTERNAL_a590b895_4_k_cu_0536bd1c_180384cuda3std3__442_GLOBAL__N__a590b895_4_k_cu_0536bd1c_180386ignoreE:
	.zero		1
	.type		_ZN40_INTERNAL_a590b895_4_k_cu_0536bd1c_180384cute7productE,@object
	.size		_ZN40_INTERNAL_a590b895_4_k_cu_0536bd1c_180384cute7productE,(_ZN40_INTERNAL_a590b895_4_k_cu_0536bd1c_180384cuda3std3__45__cpo3endE - _ZN40_INTERNAL_a590b895_4_k_cu_0536bd1c_180384cute7productE)
_ZN40_INTERNAL_a590b895_4_k_cu_0536bd1c_180384cute7productE:
	.zero		1
	.type		_ZN40_INTERNAL_a590b895_4_k_cu_0536bd1c_180384cuda3std3__45__cpo3endE,@object
	.size		_ZN40_INTERNAL_a590b895_4_k_cu_0536bd1c_180384cuda3std3__45__cpo3endE,(_ZN40_INTERNAL_a590b895_4_k_cu_0536bd1c_180384cuda3std3__419piecewise_constructE - _ZN40_INTERNAL_a590b895_4_k_cu_0536bd1c_180384cuda3std3__45__cpo3endE)
_ZN40_INTERNAL_a590b895_4_k_cu_0536bd1c_180384cuda3std3__45__cpo3endE:
	.zero		1
	.type		_ZN40_INTERNAL_a590b895_4_k_cu_0536bd1c_180384cuda3std3__419piecewise_constructE,@object
	.size		_ZN40_INTERNAL_a590b895_4_k_cu_0536bd1c_180384cuda3std3__419piecewise_constructE,(_ZN40_INTERNAL_a590b895_4_k_cu_0536bd1c_180384cuda3std3__45__cpo4cendE - _ZN40_INTERNAL_a590b895_4_k_cu_0536bd1c_180384cuda3std3__419piecewise_constructE)
_ZN40_INTERNAL_a590b895_4_k_cu_0536bd1c_180384cuda3std3__419piecewise_constructE:
	.zero		1
	.type		_ZN40_INTERNAL_a590b895_4_k_cu_0536bd1c_180384cuda3std3__45__cpo4cendE,@object
	.size		_ZN40_INTERNAL_a590b895_4_k_cu_0536bd1c_180384cuda3std3__45__cpo4cendE,(_ZN40_INTERNAL_a590b895_4_k_cu_0536bd1c_180384cuda3std6ranges3__45__cpo4swapE - _ZN40_INTERNAL_a590b895_4_k_cu_0536bd1c_180384cuda3std3__45__cpo4cendE)
_ZN40_INTERNAL_a590b895_4_k_cu_0536bd1c_180384cuda3std3__45__cpo4cendE:
	.zero		1
	.type		_ZN40_INTERNAL_a590b895_4_k_cu_0536bd1c_180384cuda3std6ranges3__45__cpo4swapE,@object
	.size		_ZN40_INTERNAL_a590b895_4_k_cu_0536bd1c_180384cuda3std6ranges3__45__cpo4swapE,(.L_10 - _ZN40_INTERNAL_a590b895_4_k_cu_0536bd1c_180384cuda3std6ranges3__45__cpo4swapE)
_ZN40_INTERNAL_a590b895_4_k_cu_0536bd1c_180384cuda3std6ranges3__45__cpo4swapE:
	.zero		1
.L_10:


//--------------------- .nv.constant0._ZN7cutlass13device_kernelINS_4gemm6kernel13GemmUniversalIN4cute5tupleIJiiiiEEENS1_10collective13CollectiveMmaINS1_35MainloopSm100TmaUmmaWarpSpecializedILi6ELi2ELi4ENS5_IJNS4_1CILi1EEESB_SB_EEEEENS5_IJNSA_ILi64EEENSA_ILi256EEENSA_ILi32EEEEEENS_6half_tENS5_IJlSB_lEEESI_SJ_NS4_8TiledMMAINS4_8MMA_AtomIJNS4_20SM100_MMA_F16BF16_SSISI_SI_fLi64ELi256ELNS4_4UMMA5MajorE0ELSO_0ELNSN_7ScaleInE0ELSP_0EEEEEENS4_6LayoutISC_NS5_IJNSA_ILi0EEEST_ST_EEEEENS5_IJNS4_10UnderscoreESW_SW_EEEEENS4_13SM90_TMA_LOADENS4_14ComposedLayoutINS4_7SwizzleILi2ELi4ELi3EEENS4_18smem_ptr_flag_bitsILi16EEENSS_INS5_IJNSA_ILi8EEESG_EEENS5_IJSG_SB_EEEEEEEvNS4_8identityESZ_S19_vS1A_EENS_8epilogue10collective18CollectiveEpilogueINS1C_23Sm100TmaWarpSpecializedILi4ELi2ELi32ELb1ELb0EEEJSH_NS5_IJNSS_ISE_SB_EES1H_EEESI_SJ_SI_SJ_NS1C_6fusion15FusionCallbacksIS1G_NS1J_17LinearCombinationISI_fSI_fLNS_15FloatRoundStyleE2EEESH_S1I_JEEENS4_5SM1004TMEM4LOAD26SM100_TMEM_LOAD_16dp256b8xESZ_NS10_INS11_ILi3ELi4ELi3EEES14_NSS_INS5_IJS15_SE_EEENS5_IJSE_SB_EEEEEEENS4_17SM75_U32x4_LDSM_NENS4_14SM90_TMA_STOREES1X_NS4_17SM90_U32x4_STSM_NENS4_39AutoVectorizingCopyWithAssumedAlignmentILi128EEEEEEvvEEEEvNT_6ParamsE --------------------------
	.section	.nv.constant0._ZN7cutlass13device_kernelINS_4gemm6kernel13GemmUniversalIN4cute5tupleIJiiiiEEENS1_10collective13CollectiveMmaINS1_35MainloopSm100TmaUmmaWarpSpecializedILi6ELi2ELi4ENS5_IJNS4_1CILi1EEESB_SB_EEEEENS5_IJNSA_ILi64EEENSA_ILi256EEENSA_ILi32EEEEEENS_6half_tENS5_IJlSB_lEEESI_SJ_NS4_8TiledMMAINS4_8MMA_AtomIJNS4_20SM100_MMA_F16BF16_SSISI_SI_fLi64ELi256ELNS4_4UMMA5MajorE0ELSO_0ELNSN_7ScaleInE0ELSP_0EEEEEENS4_6LayoutISC_NS5_IJNSA_ILi0EEEST_ST_EEEEENS5_IJNS4_10UnderscoreESW_SW_EEEEENS4_13SM90_TMA_LOADENS4_14ComposedLayoutINS4_7SwizzleILi2ELi4ELi3EEENS4_18smem_ptr_flag_bitsILi16EEENSS_INS5_IJNSA_ILi8EEESG_EEENS5_IJSG_SB_EEEEEEEvNS4_8identityESZ_S19_vS1A_EENS_8epilogue10collective18CollectiveEpilogueINS1C_23Sm100TmaWarpSpecializedILi4ELi2ELi32ELb1ELb0EEEJSH_NS5_IJNSS_ISE_SB_EES1H_EEESI_SJ_SI_SJ_NS1C_6fusion15FusionCallbacksIS1G_NS1J_17LinearCombinationISI_fSI_fLNS_15FloatRoundStyleE2EEESH_S1I_JEEENS4_5SM1004TMEM4LOAD26SM100_TMEM_LOAD_16dp256b8xESZ_NS10_INS11_ILi3ELi4ELi3EEES14_NSS_INS5_IJS15_SE_EEENS5_IJSE_SB_EEEEEEENS4_17SM75_U32x4_LDSM_NENS4_14SM90_TMA_STOREES1X_NS4_17SM90_U32x4_STSM_NENS4_39AutoVectorizingCopyWithAssumedAlignmentILi128EEEEEEvvEEEEvNT_6ParamsE,"a",@progbits
	.sectionflags	@""
	.align	4
.nv.constant0._ZN7cutlass13device_kernelINS_4gemm6kernel13GemmUniversalIN4cute5tupleIJiiiiEEENS1_10collective13CollectiveMmaINS1_35MainloopSm100TmaUmmaWarpSpecializedILi6ELi2ELi4ENS5_IJNS4_1CILi1EEESB_SB_EEEEENS5_IJNSA_ILi64EEENSA_ILi256EEENSA_ILi32EEEEEENS_6half_tENS5_IJlSB_lEEESI_SJ_NS4_8TiledMMAINS4_8MMA_AtomIJNS4_20SM100_MMA_F16BF16_SSISI_SI_fLi64ELi256ELNS4_4UMMA5MajorE0ELSO_0ELNSN_7ScaleInE0ELSP_0EEEEEENS4_6LayoutISC_NS5_IJNSA_ILi0EEEST_ST_EEEEENS5_IJNS4_10UnderscoreESW_SW_EEEEENS4_13SM90_TMA_LOADENS4_14ComposedLayoutINS4_7SwizzleILi2ELi4ELi3EEENS4_18smem_ptr_flag_bitsILi16EEENSS_INS5_IJNSA_ILi8EEESG_EEENS5_IJSG_SB_EEEEEEEvNS4_8identityESZ_S19_vS1A_EENS_8epilogue10collective18CollectiveEpilogueINS1C_23Sm100TmaWarpSpecializedILi4ELi2ELi32ELb1ELb0EEEJSH_NS5_IJNSS_ISE_SB_EES1H_EEESI_SJ_SI_SJ_NS1C_6fusion15FusionCallbacksIS1G_NS1J_17LinearCombinationISI_fSI_fLNS_15FloatRoundStyleE2EEESH_S1I_JEEENS4_5SM1004TMEM4LOAD26SM100_TMEM_LOAD_16dp256b8xESZ_NS10_INS11_ILi3ELi4ELi3EEES14_NSS_INS5_IJS15_SE_EEENS5_IJSE_SB_EEEEEEENS4_17SM75_U32x4_LDSM_NENS4_14SM90_TMA_STOREES1X_NS4_17SM90_U32x4_STSM_NENS4_39AutoVectorizingCopyWithAssumedAlignmentILi128EEEEEEvvEEEEvNT_6ParamsE:
	.zero		2944


//--------------------- SYMBOLS --------------------------

	.type		.nv.reservedSmem.offset0,@object
	.size		.nv.reservedSmem.offset0,0x4
	.type		.nv.reservedSmem.cap,@object
	.size		.nv.reservedSmem.cap,0x4
	.type		__assertfail,@function
